//
// Generated by NVIDIA NVVM Compiler
//
// Compiler Build ID: CL-36424714
// Cuda compilation tools, release 13.0, V13.0.88
// Based on NVVM 20.0.0
//

.version 9.0
.target sm_100
.address_size 64

	// .globl	_Z18INDEXING_STRUCTUREP14IndexStructurePS0_S1_S1_
.extern .func  (.param .b32 func_retval0) vprintf
(
	.param .b64 vprintf_param_0,
	.param .b64 vprintf_param_1
)
;
.global .align 4 .b8 d_indexTreeMetaData[24];
.global .align 8 .b8 d_dataset[16000];
.global .align 4 .b8 d_results[400];
.global .align 4 .b8 d_partition[8];
.global .align 8 .b8 d_minPoints[16];
.global .align 1 .b8 $str[24] = {83, 101, 97, 114, 99, 104, 105, 110, 103, 32, 102, 111, 114, 32, 112, 111, 105, 110, 116, 32, 48, 58, 32};
.global .align 1 .b8 $str$1[4] = {37, 100, 32};
.global .align 1 .b8 $str$2[25] = {10, 61, 61, 61, 61, 61, 61, 61, 61, 61, 61, 61, 61, 61, 61, 61, 61, 61, 61, 61, 61, 61, 61, 10};

.visible .entry _Z18INDEXING_STRUCTUREP14IndexStructurePS0_S1_S1_(
	.param .u64 .ptr .align 1 _Z18INDEXING_STRUCTUREP14IndexStructurePS0_S1_S1__param_0,
	.param .u64 .ptr .align 1 _Z18INDEXING_STRUCTUREP14IndexStructurePS0_S1_S1__param_1,
	.param .u64 .ptr .align 1 _Z18INDEXING_STRUCTUREP14IndexStructurePS0_S1_S1__param_2,
	.param .u64 .ptr .align 1 _Z18INDEXING_STRUCTUREP14IndexStructurePS0_S1_S1__param_3
)
{
	.local .align 16 .b8 	__local_depot0[32];
	.reg .b64 	%SP;
	.reg .b64 	%SPL;
	.reg .pred 	%p<188>;
	.reg .b32 	%r<291>;
	.reg .b32 	%f<53>;
	.reg .b64 	%rd<268>;
	.reg .b64 	%fd<50>;

	mov.u64 	%SPL, __local_depot0;
	cvta.local.u64 	%SP, %SPL;
	ld.param.u64 	%rd55, [_Z18INDEXING_STRUCTUREP14IndexStructurePS0_S1_S1__param_0];
	ld.param.u64 	%rd56, [_Z18INDEXING_STRUCTUREP14IndexStructurePS0_S1_S1__param_1];
	ld.param.u64 	%rd57, [_Z18INDEXING_STRUCTUREP14IndexStructurePS0_S1_S1__param_3];
	cvta.to.global.u64 	%rd1, %rd57;
	cvta.to.global.u64 	%rd2, %rd56;
	add.u64 	%rd3, %SPL, 0;
	add.u64 	%rd4, %SPL, 0;
	mov.u32 	%r1, %tid.x;
	mov.u32 	%r2, %ctaid.x;
	or.b32  	%r3, %r1, %r2;
	setp.ne.s32 	%p9, %r3, 0;
	@%p9 bra 	$L__BB0_2;
	st.global.u64 	[%rd2], %rd55;
$L__BB0_2:
	bar.sync 	0;
	ld.global.u32 	%r148, [d_indexTreeMetaData];
	add.s32 	%r244, %r148, %r2;
	ld.global.u32 	%r247, [d_indexTreeMetaData+4];
	setp.ge.s32 	%p10, %r244, %r247;
	@%p10 bra 	$L__BB0_9;
	ld.global.u32 	%r248, [d_partition];
$L__BB0_4:
	setp.ge.s32 	%p11, %r1, %r248;
	@%p11 bra 	$L__BB0_8;
	mul.wide.s32 	%rd60, %r244, 8;
	add.s64 	%rd5, %rd2, %rd60;
	mov.u32 	%r246, %r1;
$L__BB0_6:
	ld.global.u32 	%r149, [d_indexTreeMetaData+4];
	add.s32 	%r150, %r149, %r246;
	ld.global.u32 	%r151, [d_indexTreeMetaData];
	sub.s32 	%r152, %r244, %r151;
	mad.lo.s32 	%r153, %r152, %r248, %r150;
	mul.wide.s32 	%rd61, %r153, 8;
	add.s64 	%rd62, %rd2, %rd61;
	ld.global.u64 	%rd63, [%rd62];
	ld.global.u64 	%rd64, [%rd5];
	mul.wide.u32 	%rd65, %r246, 8;
	add.s64 	%rd66, %rd64, %rd65;
	st.u64 	[%rd66+24], %rd63;
	ld.global.u64 	%rd67, [%rd5];
	mov.b32 	%r154, 0;
	st.u32 	[%rd67], %r154;
	ld.global.f64 	%fd1, [d_minPoints];
	cvt.rn.f64.u32 	%fd2, %r246;
	fma.rn.f64 	%fd3, %fd2, 0d3FF8000000000000, %fd1;
	add.f64 	%fd4, %fd3, 0d3FF8000000000000;
	ld.global.u64 	%rd68, [%rd5];
	add.s64 	%rd69, %rd68, %rd65;
	ld.u64 	%rd70, [%rd69+24];
	st.f64 	[%rd70+8], %fd3;
	ld.global.u64 	%rd71, [%rd5];
	add.s64 	%rd72, %rd71, %rd65;
	ld.u64 	%rd73, [%rd72+24];
	st.f64 	[%rd73+16], %fd4;
	add.s32 	%r246, %r246, 64;
	ld.global.u32 	%r248, [d_partition];
	setp.lt.s32 	%p12, %r246, %r248;
	@%p12 bra 	$L__BB0_6;
	ld.global.u32 	%r247, [d_indexTreeMetaData+4];
$L__BB0_8:
	add.s32 	%r244, %r244, 64;
	setp.lt.s32 	%p13, %r244, %r247;
	@%p13 bra 	$L__BB0_4;
$L__BB0_9:
	bar.sync 	0;
	ld.global.u32 	%r155, [d_indexTreeMetaData+8];
	add.s32 	%r251, %r155, %r2;
	ld.global.u32 	%r254, [d_indexTreeMetaData+12];
	setp.ge.s32 	%p14, %r251, %r254;
	@%p14 bra 	$L__BB0_16;
	ld.global.u32 	%r255, [d_partition+4];
$L__BB0_11:
	setp.ge.s32 	%p15, %r1, %r255;
	@%p15 bra 	$L__BB0_15;
	mul.wide.s32 	%rd74, %r251, 8;
	add.s64 	%rd6, %rd2, %rd74;
	mov.u32 	%r253, %r1;
$L__BB0_13:
	ld.global.u32 	%r156, [d_indexTreeMetaData+12];
	add.s32 	%r157, %r156, %r253;
	ld.global.u32 	%r158, [d_indexTreeMetaData+8];
	sub.s32 	%r159, %r251, %r158;
	mad.lo.s32 	%r160, %r159, %r255, %r157;
	mul.wide.s32 	%rd75, %r160, 8;
	add.s64 	%rd76, %rd2, %rd75;
	ld.global.u64 	%rd77, [%rd76];
	ld.global.u64 	%rd78, [%rd6];
	mul.wide.u32 	%rd79, %r253, 8;
	add.s64 	%rd80, %rd78, %rd79;
	st.u64 	[%rd80+24], %rd77;
	ld.global.u64 	%rd81, [%rd6];
	mov.b32 	%r161, 1;
	st.u32 	[%rd81], %r161;
	ld.global.f64 	%fd5, [d_minPoints+8];
	cvt.rn.f64.u32 	%fd6, %r253;
	fma.rn.f64 	%fd7, %fd6, 0d3FF8000000000000, %fd5;
	add.f64 	%fd8, %fd7, 0d3FF8000000000000;
	ld.global.u64 	%rd82, [%rd6];
	add.s64 	%rd83, %rd82, %rd79;
	ld.u64 	%rd84, [%rd83+24];
	st.f64 	[%rd84+8], %fd7;
	ld.global.u64 	%rd85, [%rd6];
	add.s64 	%rd86, %rd85, %rd79;
	ld.u64 	%rd87, [%rd86+24];
	st.f64 	[%rd87+16], %fd8;
	add.s32 	%r253, %r253, 64;
	ld.global.u32 	%r255, [d_partition+4];
	setp.lt.s32 	%p16, %r253, %r255;
	@%p16 bra 	$L__BB0_13;
	ld.global.u32 	%r254, [d_indexTreeMetaData+12];
$L__BB0_15:
	add.s32 	%r251, %r251, 64;
	setp.lt.s32 	%p17, %r251, %r254;
	@%p17 bra 	$L__BB0_11;
$L__BB0_16:
	bar.sync 	0;
	ld.global.u32 	%r162, [d_indexTreeMetaData+16];
	add.s32 	%r256, %r162, %r2;
	ld.global.u32 	%r163, [d_indexTreeMetaData+20];
	setp.ge.s32 	%p18, %r256, %r163;
	@%p18 bra 	$L__BB0_24;
$L__BB0_17:
	setp.eq.s32 	%p19, %r1, 0;
	@%p19 bra 	$L__BB0_21;
	ld.global.u32 	%r257, [d_partition+8];
	setp.ge.s32 	%p20, %r1, %r257;
	@%p20 bra 	$L__BB0_23;
	mul.wide.s32 	%rd88, %r256, 8;
	add.s64 	%rd7, %rd2, %rd88;
	mov.u32 	%r258, %r1;
$L__BB0_20:
	ld.global.u32 	%r164, [d_indexTreeMetaData+20];
	add.s32 	%r165, %r164, %r258;
	ld.global.u32 	%r166, [d_indexTreeMetaData+16];
	sub.s32 	%r167, %r256, %r166;
	mad.lo.s32 	%r168, %r167, %r257, %r165;
	mul.wide.s32 	%rd89, %r168, 8;
	add.s64 	%rd90, %rd2, %rd89;
	ld.global.u64 	%rd91, [%rd90];
	ld.global.u64 	%rd92, [%rd7];
	mul.wide.u32 	%rd93, %r258, 8;
	add.s64 	%rd94, %rd92, %rd93;
	st.u64 	[%rd94+24], %rd91;
	ld.global.u64 	%rd95, [%rd7];
	mov.b32 	%r169, 2;
	st.u32 	[%rd95], %r169;
	ld.global.f64 	%fd9, [d_minPoints+16];
	cvt.rn.f64.u32 	%fd10, %r258;
	fma.rn.f64 	%fd11, %fd10, 0d3FF8000000000000, %fd9;
	add.f64 	%fd12, %fd11, 0d3FF8000000000000;
	ld.global.u64 	%rd96, [%rd7];
	add.s64 	%rd97, %rd96, %rd93;
	ld.u64 	%rd98, [%rd97+24];
	st.f64 	[%rd98+8], %fd11;
	ld.global.u64 	%rd99, [%rd7];
	add.s64 	%rd100, %rd99, %rd93;
	ld.u64 	%rd101, [%rd100+24];
	st.f64 	[%rd101+16], %fd12;
	add.s32 	%r258, %r258, 64;
	ld.global.u32 	%r257, [d_partition+8];
	setp.lt.s32 	%p21, %r258, %r257;
	@%p21 bra 	$L__BB0_20;
	bra.uni 	$L__BB0_23;
$L__BB0_21:
	mul.wide.s32 	%rd103, %r256, 8;
	add.s64 	%rd8, %rd2, %rd103;
	mov.b32 	%r259, 0;
	mov.b64 	%rd250, 0;
$L__BB0_22:
	ld.global.u64 	%rd104, [%rd8];
	add.s64 	%rd105, %rd104, %rd250;
	mov.b32 	%r171, -1;
	st.u32 	[%rd105+824], %r171;
	ld.global.u64 	%rd106, [%rd8];
	add.s64 	%rd107, %rd106, %rd250;
	st.u32 	[%rd107+828], %r171;
	ld.global.u64 	%rd108, [%rd8];
	add.s64 	%rd109, %rd108, %rd250;
	st.u32 	[%rd109+832], %r171;
	ld.global.u64 	%rd110, [%rd8];
	add.s64 	%rd111, %rd110, %rd250;
	st.u32 	[%rd111+836], %r171;
	add.s32 	%r259, %r259, 4;
	add.s64 	%rd250, %rd250, 16;
	setp.ne.s32 	%p22, %r259, 100;
	@%p22 bra 	$L__BB0_22;
$L__BB0_23:
	add.s32 	%r256, %r256, 64;
	ld.global.u32 	%r172, [d_indexTreeMetaData+20];
	setp.lt.s32 	%p23, %r256, %r172;
	@%p23 bra 	$L__BB0_17;
$L__BB0_24:
	bar.sync 	0;
	setp.gt.u32 	%p24, %r1, 999;
	@%p24 bra 	$L__BB0_104;
	shl.b32 	%r173, %r1, 1;
	mul.wide.u32 	%rd112, %r173, 8;
	mov.u64 	%rd113, d_dataset;
	add.s64 	%rd11, %rd113, %rd112;
	ld.global.f64 	%fd13, [%rd11];
	cvt.rn.f32.f64 	%f10, %fd13;
	ld.global.f64 	%fd14, [%rd11+8];
	cvt.rn.f32.f64 	%f11, %fd14;
	st.local.v2.f32 	[%rd4], {%f10, %f11};
	mov.u64 	%rd115, d_partition;
	mov.u64 	%rd252, %rd55;
$L__BB0_26:
	mov.u64 	%rd12, %rd252;
	ld.u32 	%r42, [%rd12];
	mul.wide.s32 	%rd114, %r42, 4;
	add.s64 	%rd116, %rd115, %rd114;
	ld.global.u32 	%r43, [%rd116];
	setp.lt.s32 	%p26, %r43, 1;
	mov.pred 	%p180, -1;
	@%p26 bra 	$L__BB0_33;
	add.s64 	%rd118, %rd4, %rd114;
	ld.local.f32 	%f1, [%rd118];
	mov.b32 	%r260, 0;
	bra.uni 	$L__BB0_29;
$L__BB0_28:
	add.s32 	%r260, %r260, 1;
	setp.ge.s32 	%p31, %r260, %r43;
	mov.u64 	%rd252, %rd12;
	@%p31 bra 	$L__BB0_33;
$L__BB0_29:
	mul.wide.u32 	%rd119, %r260, 8;
	add.s64 	%rd13, %rd12, %rd119;
	ld.u64 	%rd252, [%rd13+24];
	ld.f64 	%fd15, [%rd252+8];
	cvt.rn.f32.f64 	%f12, %fd15;
	ld.f64 	%fd16, [%rd252+16];
	cvt.rn.f32.f64 	%f13, %fd16;
	setp.ltu.f32 	%p27, %f1, %f12;
	setp.gtu.f32 	%p28, %f1, %f13;
	or.pred  	%p29, %p27, %p28;
	@%p29 bra 	$L__BB0_28;
	setp.ne.s32 	%p33, %r42, 1;
	@%p33 bra 	$L__BB0_33;
	mov.b32 	%r261, 0;
$L__BB0_32:
	ld.u64 	%rd120, [%rd13+24];
	mul.wide.u32 	%rd121, %r261, 4;
	add.s64 	%rd122, %rd120, %rd121;
	atom.relaxed.cas.b32 	%r177, [%rd122+824], -1, %r1;
	setp.ne.s32 	%p35, %r177, -1;
	setp.ne.s32 	%p36, %r177, %r1;
	and.pred  	%p37, %p35, %p36;
	add.s32 	%r47, %r261, 1;
	setp.lt.u32 	%p38, %r261, 99;
	and.pred  	%p39, %p37, %p38;
	mov.pred 	%p180, 0;
	mov.u32 	%r261, %r47;
	mov.u64 	%rd252, %rd12;
	@%p39 bra 	$L__BB0_32;
$L__BB0_33:
	@%p180 bra 	$L__BB0_26;
	setp.gt.u32 	%p40, %r1, 871;
	@%p40 bra 	$L__BB0_104;
	add.s32 	%r48, %r1, 128;
	ld.global.f64 	%fd17, [%rd11+2048];
	cvt.rn.f32.f64 	%f15, %fd17;
	ld.global.f64 	%fd18, [%rd11+2056];
	cvt.rn.f32.f64 	%f16, %fd18;
	st.local.v2.f32 	[%rd4], {%f15, %f16};
	mov.u64 	%rd254, %rd55;
$L__BB0_36:
	mov.u64 	%rd16, %rd254;
	ld.u32 	%r49, [%rd16];
	mul.wide.s32 	%rd123, %r49, 4;
	add.s64 	%rd125, %rd115, %rd123;
	ld.global.u32 	%r50, [%rd125];
	setp.lt.s32 	%p42, %r50, 1;
	mov.pred 	%p181, -1;
	@%p42 bra 	$L__BB0_43;
	add.s64 	%rd127, %rd4, %rd123;
	ld.local.f32 	%f2, [%rd127];
	mov.b32 	%r262, 0;
$L__BB0_38:
	mul.wide.u32 	%rd128, %r262, 8;
	add.s64 	%rd17, %rd16, %rd128;
	ld.u64 	%rd254, [%rd17+24];
	ld.f64 	%fd19, [%rd254+8];
	cvt.rn.f32.f64 	%f17, %fd19;
	ld.f64 	%fd20, [%rd254+16];
	cvt.rn.f32.f64 	%f18, %fd20;
	setp.ge.f32 	%p43, %f2, %f17;
	setp.le.f32 	%p44, %f2, %f18;
	and.pred  	%p45, %p43, %p44;
	@%p45 bra 	$L__BB0_40;
	add.s32 	%r262, %r262, 1;
	setp.lt.s32 	%p47, %r262, %r50;
	mov.u64 	%rd254, %rd16;
	@%p47 bra 	$L__BB0_38;
	bra.uni 	$L__BB0_43;
$L__BB0_40:
	setp.ne.s32 	%p49, %r49, 1;
	@%p49 bra 	$L__BB0_43;
	mov.b32 	%r263, 0;
$L__BB0_42:
	ld.u64 	%rd129, [%rd17+24];
	mul.wide.u32 	%rd130, %r263, 4;
	add.s64 	%rd131, %rd129, %rd130;
	atom.relaxed.cas.b32 	%r182, [%rd131+824], -1, %r48;
	setp.ne.s32 	%p51, %r182, -1;
	setp.ne.s32 	%p52, %r182, %r48;
	and.pred  	%p53, %p51, %p52;
	add.s32 	%r54, %r263, 1;
	setp.lt.u32 	%p54, %r263, 99;
	and.pred  	%p55, %p53, %p54;
	mov.pred 	%p181, 0;
	mov.u32 	%r263, %r54;
	mov.u64 	%rd254, %rd16;
	@%p55 bra 	$L__BB0_42;
$L__BB0_43:
	@%p181 bra 	$L__BB0_36;
	setp.gt.u32 	%p56, %r1, 743;
	@%p56 bra 	$L__BB0_104;
	add.s32 	%r55, %r1, 256;
	ld.global.f64 	%fd21, [%rd11+4096];
	cvt.rn.f32.f64 	%f20, %fd21;
	ld.global.f64 	%fd22, [%rd11+4104];
	cvt.rn.f32.f64 	%f21, %fd22;
	st.local.v2.f32 	[%rd4], {%f20, %f21};
	mov.u64 	%rd256, %rd55;
$L__BB0_46:
	mov.u64 	%rd20, %rd256;
	ld.u32 	%r56, [%rd20];
	mul.wide.s32 	%rd132, %r56, 4;
	add.s64 	%rd134, %rd115, %rd132;
	ld.global.u32 	%r57, [%rd134];
	setp.lt.s32 	%p58, %r57, 1;
	mov.pred 	%p182, -1;
	@%p58 bra 	$L__BB0_53;
	add.s64 	%rd136, %rd4, %rd132;
	ld.local.f32 	%f3, [%rd136];
	mov.b32 	%r264, 0;
$L__BB0_48:
	mul.wide.u32 	%rd137, %r264, 8;
	add.s64 	%rd21, %rd20, %rd137;
	ld.u64 	%rd256, [%rd21+24];
	ld.f64 	%fd23, [%rd256+8];
	cvt.rn.f32.f64 	%f22, %fd23;
	ld.f64 	%fd24, [%rd256+16];
	cvt.rn.f32.f64 	%f23, %fd24;
	setp.ge.f32 	%p59, %f3, %f22;
	setp.le.f32 	%p60, %f3, %f23;
	and.pred  	%p61, %p59, %p60;
	@%p61 bra 	$L__BB0_50;
	add.s32 	%r264, %r264, 1;
	setp.lt.s32 	%p63, %r264, %r57;
	mov.u64 	%rd256, %rd20;
	@%p63 bra 	$L__BB0_48;
	bra.uni 	$L__BB0_53;
$L__BB0_50:
	setp.ne.s32 	%p65, %r56, 1;
	@%p65 bra 	$L__BB0_53;
	mov.b32 	%r265, 0;
$L__BB0_52:
	ld.u64 	%rd138, [%rd21+24];
	mul.wide.u32 	%rd139, %r265, 4;
	add.s64 	%rd140, %rd138, %rd139;
	atom.relaxed.cas.b32 	%r187, [%rd140+824], -1, %r55;
	setp.ne.s32 	%p67, %r187, -1;
	setp.ne.s32 	%p68, %r187, %r55;
	and.pred  	%p69, %p67, %p68;
	add.s32 	%r61, %r265, 1;
	setp.lt.u32 	%p70, %r265, 99;
	and.pred  	%p71, %p69, %p70;
	mov.pred 	%p182, 0;
	mov.u32 	%r265, %r61;
	mov.u64 	%rd256, %rd20;
	@%p71 bra 	$L__BB0_52;
$L__BB0_53:
	@%p182 bra 	$L__BB0_46;
	setp.gt.u32 	%p72, %r1, 615;
	@%p72 bra 	$L__BB0_104;
	add.s32 	%r62, %r1, 384;
	ld.global.f64 	%fd25, [%rd11+6144];
	cvt.rn.f32.f64 	%f25, %fd25;
	ld.global.f64 	%fd26, [%rd11+6152];
	cvt.rn.f32.f64 	%f26, %fd26;
	st.local.v2.f32 	[%rd4], {%f25, %f26};
	mov.u64 	%rd258, %rd55;
$L__BB0_56:
	mov.u64 	%rd24, %rd258;
	ld.u32 	%r63, [%rd24];
	mul.wide.s32 	%rd141, %r63, 4;
	add.s64 	%rd143, %rd115, %rd141;
	ld.global.u32 	%r64, [%rd143];
	setp.lt.s32 	%p74, %r64, 1;
	mov.pred 	%p183, -1;
	@%p74 bra 	$L__BB0_63;
	add.s64 	%rd145, %rd4, %rd141;
	ld.local.f32 	%f4, [%rd145];
	mov.b32 	%r266, 0;
$L__BB0_58:
	mul.wide.u32 	%rd146, %r266, 8;
	add.s64 	%rd25, %rd24, %rd146;
	ld.u64 	%rd258, [%rd25+24];
	ld.f64 	%fd27, [%rd258+8];
	cvt.rn.f32.f64 	%f27, %fd27;
	ld.f64 	%fd28, [%rd258+16];
	cvt.rn.f32.f64 	%f28, %fd28;
	setp.ge.f32 	%p75, %f4, %f27;
	setp.le.f32 	%p76, %f4, %f28;
	and.pred  	%p77, %p75, %p76;
	@%p77 bra 	$L__BB0_60;
	add.s32 	%r266, %r266, 1;
	setp.lt.s32 	%p79, %r266, %r64;
	mov.u64 	%rd258, %rd24;
	@%p79 bra 	$L__BB0_58;
	bra.uni 	$L__BB0_63;
$L__BB0_60:
	setp.ne.s32 	%p81, %r63, 1;
	@%p81 bra 	$L__BB0_63;
	mov.b32 	%r267, 0;
$L__BB0_62:
	ld.u64 	%rd147, [%rd25+24];
	mul.wide.u32 	%rd148, %r267, 4;
	add.s64 	%rd149, %rd147, %rd148;
	atom.relaxed.cas.b32 	%r192, [%rd149+824], -1, %r62;
	setp.ne.s32 	%p83, %r192, -1;
	setp.ne.s32 	%p84, %r192, %r62;
	and.pred  	%p85, %p83, %p84;
	add.s32 	%r68, %r267, 1;
	setp.lt.u32 	%p86, %r267, 99;
	and.pred  	%p87, %p85, %p86;
	mov.pred 	%p183, 0;
	mov.u32 	%r267, %r68;
	mov.u64 	%rd258, %rd24;
	@%p87 bra 	$L__BB0_62;
$L__BB0_63:
	@%p183 bra 	$L__BB0_56;
	setp.gt.u32 	%p88, %r1, 487;
	@%p88 bra 	$L__BB0_104;
	add.s32 	%r69, %r1, 512;
	ld.global.f64 	%fd29, [%rd11+8192];
	cvt.rn.f32.f64 	%f30, %fd29;
	ld.global.f64 	%fd30, [%rd11+8200];
	cvt.rn.f32.f64 	%f31, %fd30;
	st.local.v2.f32 	[%rd4], {%f30, %f31};
	mov.u64 	%rd260, %rd55;
$L__BB0_66:
	mov.u64 	%rd28, %rd260;
	ld.u32 	%r70, [%rd28];
	mul.wide.s32 	%rd150, %r70, 4;
	add.s64 	%rd152, %rd115, %rd150;
	ld.global.u32 	%r71, [%rd152];
	setp.lt.s32 	%p90, %r71, 1;
	mov.pred 	%p184, -1;
	@%p90 bra 	$L__BB0_73;
	add.s64 	%rd154, %rd4, %rd150;
	ld.local.f32 	%f5, [%rd154];
	mov.b32 	%r268, 0;
$L__BB0_68:
	mul.wide.u32 	%rd155, %r268, 8;
	add.s64 	%rd29, %rd28, %rd155;
	ld.u64 	%rd260, [%rd29+24];
	ld.f64 	%fd31, [%rd260+8];
	cvt.rn.f32.f64 	%f32, %fd31;
	ld.f64 	%fd32, [%rd260+16];
	cvt.rn.f32.f64 	%f33, %fd32;
	setp.ge.f32 	%p91, %f5, %f32;
	setp.le.f32 	%p92, %f5, %f33;
	and.pred  	%p93, %p91, %p92;
	@%p93 bra 	$L__BB0_70;
	add.s32 	%r268, %r268, 1;
	setp.lt.s32 	%p95, %r268, %r71;
	mov.u64 	%rd260, %rd28;
	@%p95 bra 	$L__BB0_68;
	bra.uni 	$L__BB0_73;
$L__BB0_70:
	setp.ne.s32 	%p97, %r70, 1;
	@%p97 bra 	$L__BB0_73;
	mov.b32 	%r269, 0;
$L__BB0_72:
	ld.u64 	%rd156, [%rd29+24];
	mul.wide.u32 	%rd157, %r269, 4;
	add.s64 	%rd158, %rd156, %rd157;
	atom.relaxed.cas.b32 	%r197, [%rd158+824], -1, %r69;
	setp.ne.s32 	%p99, %r197, -1;
	setp.ne.s32 	%p100, %r197, %r69;
	and.pred  	%p101, %p99, %p100;
	add.s32 	%r75, %r269, 1;
	setp.lt.u32 	%p102, %r269, 99;
	and.pred  	%p103, %p101, %p102;
	mov.pred 	%p184, 0;
	mov.u32 	%r269, %r75;
	mov.u64 	%rd260, %rd28;
	@%p103 bra 	$L__BB0_72;
$L__BB0_73:
	@%p184 bra 	$L__BB0_66;
	setp.gt.u32 	%p104, %r1, 359;
	@%p104 bra 	$L__BB0_104;
	add.s32 	%r76, %r1, 640;
	ld.global.f64 	%fd33, [%rd11+10240];
	cvt.rn.f32.f64 	%f35, %fd33;
	ld.global.f64 	%fd34, [%rd11+10248];
	cvt.rn.f32.f64 	%f36, %fd34;
	st.local.v2.f32 	[%rd4], {%f35, %f36};
	mov.u64 	%rd262, %rd55;
$L__BB0_76:
	mov.u64 	%rd32, %rd262;
	ld.u32 	%r77, [%rd32];
	mul.wide.s32 	%rd159, %r77, 4;
	add.s64 	%rd161, %rd115, %rd159;
	ld.global.u32 	%r78, [%rd161];
	setp.lt.s32 	%p106, %r78, 1;
	mov.pred 	%p185, -1;
	@%p106 bra 	$L__BB0_83;
	add.s64 	%rd163, %rd4, %rd159;
	ld.local.f32 	%f6, [%rd163];
	mov.b32 	%r270, 0;
$L__BB0_78:
	mul.wide.u32 	%rd164, %r270, 8;
	add.s64 	%rd33, %rd32, %rd164;
	ld.u64 	%rd262, [%rd33+24];
	ld.f64 	%fd35, [%rd262+8];
	cvt.rn.f32.f64 	%f37, %fd35;
	ld.f64 	%fd36, [%rd262+16];
	cvt.rn.f32.f64 	%f38, %fd36;
	setp.ge.f32 	%p107, %f6, %f37;
	setp.le.f32 	%p108, %f6, %f38;
	and.pred  	%p109, %p107, %p108;
	@%p109 bra 	$L__BB0_80;
	add.s32 	%r270, %r270, 1;
	setp.lt.s32 	%p111, %r270, %r78;
	mov.u64 	%rd262, %rd32;
	@%p111 bra 	$L__BB0_78;
	bra.uni 	$L__BB0_83;
$L__BB0_80:
	setp.ne.s32 	%p113, %r77, 1;
	@%p113 bra 	$L__BB0_83;
	mov.b32 	%r271, 0;
$L__BB0_82:
	ld.u64 	%rd165, [%rd33+24];
	mul.wide.u32 	%rd166, %r271, 4;
	add.s64 	%rd167, %rd165, %rd166;
	atom.relaxed.cas.b32 	%r202, [%rd167+824], -1, %r76;
	setp.ne.s32 	%p115, %r202, -1;
	setp.ne.s32 	%p116, %r202, %r76;
	and.pred  	%p117, %p115, %p116;
	add.s32 	%r82, %r271, 1;
	setp.lt.u32 	%p118, %r271, 99;
	and.pred  	%p119, %p117, %p118;
	mov.pred 	%p185, 0;
	mov.u32 	%r271, %r82;
	mov.u64 	%rd262, %rd32;
	@%p119 bra 	$L__BB0_82;
$L__BB0_83:
	@%p185 bra 	$L__BB0_76;
	setp.gt.u32 	%p120, %r1, 231;
	@%p120 bra 	$L__BB0_104;
	add.s32 	%r83, %r1, 768;
	ld.global.f64 	%fd37, [%rd11+12288];
	cvt.rn.f32.f64 	%f40, %fd37;
	ld.global.f64 	%fd38, [%rd11+12296];
	cvt.rn.f32.f64 	%f41, %fd38;
	st.local.v2.f32 	[%rd4], {%f40, %f41};
	mov.u64 	%rd264, %rd55;
$L__BB0_86:
	mov.u64 	%rd36, %rd264;
	ld.u32 	%r84, [%rd36];
	mul.wide.s32 	%rd168, %r84, 4;
	add.s64 	%rd170, %rd115, %rd168;
	ld.global.u32 	%r85, [%rd170];
	setp.lt.s32 	%p122, %r85, 1;
	mov.pred 	%p186, -1;
	@%p122 bra 	$L__BB0_93;
	add.s64 	%rd172, %rd4, %rd168;
	ld.local.f32 	%f7, [%rd172];
	mov.b32 	%r272, 0;
$L__BB0_88:
	mul.wide.u32 	%rd173, %r272, 8;
	add.s64 	%rd37, %rd36, %rd173;
	ld.u64 	%rd264, [%rd37+24];
	ld.f64 	%fd39, [%rd264+8];
	cvt.rn.f32.f64 	%f42, %fd39;
	ld.f64 	%fd40, [%rd264+16];
	cvt.rn.f32.f64 	%f43, %fd40;
	setp.ge.f32 	%p123, %f7, %f42;
	setp.le.f32 	%p124, %f7, %f43;
	and.pred  	%p125, %p123, %p124;
	@%p125 bra 	$L__BB0_90;
	add.s32 	%r272, %r272, 1;
	setp.lt.s32 	%p127, %r272, %r85;
	mov.u64 	%rd264, %rd36;
	@%p127 bra 	$L__BB0_88;
	bra.uni 	$L__BB0_93;
$L__BB0_90:
	setp.ne.s32 	%p129, %r84, 1;
	@%p129 bra 	$L__BB0_93;
	mov.b32 	%r273, 0;
$L__BB0_92:
	ld.u64 	%rd174, [%rd37+24];
	mul.wide.u32 	%rd175, %r273, 4;
	add.s64 	%rd176, %rd174, %rd175;
	atom.relaxed.cas.b32 	%r207, [%rd176+824], -1, %r83;
	setp.ne.s32 	%p131, %r207, -1;
	setp.ne.s32 	%p132, %r207, %r83;
	and.pred  	%p133, %p131, %p132;
	add.s32 	%r89, %r273, 1;
	setp.lt.u32 	%p134, %r273, 99;
	and.pred  	%p135, %p133, %p134;
	mov.pred 	%p186, 0;
	mov.u32 	%r273, %r89;
	mov.u64 	%rd264, %rd36;
	@%p135 bra 	$L__BB0_92;
$L__BB0_93:
	@%p186 bra 	$L__BB0_86;
	setp.gt.u32 	%p136, %r1, 103;
	@%p136 bra 	$L__BB0_104;
	add.s32 	%r90, %r1, 896;
	ld.global.f64 	%fd41, [%rd11+14336];
	cvt.rn.f32.f64 	%f45, %fd41;
	ld.global.f64 	%fd42, [%rd11+14344];
	cvt.rn.f32.f64 	%f46, %fd42;
	st.local.v2.f32 	[%rd4], {%f45, %f46};
	mov.u64 	%rd266, %rd55;
$L__BB0_96:
	mov.u64 	%rd40, %rd266;
	ld.u32 	%r91, [%rd40];
	mul.wide.s32 	%rd177, %r91, 4;
	add.s64 	%rd179, %rd115, %rd177;
	ld.global.u32 	%r92, [%rd179];
	setp.lt.s32 	%p138, %r92, 1;
	mov.pred 	%p187, -1;
	@%p138 bra 	$L__BB0_103;
	add.s64 	%rd181, %rd4, %rd177;
	ld.local.f32 	%f8, [%rd181];
	mov.b32 	%r274, 0;
$L__BB0_98:
	mul.wide.u32 	%rd182, %r274, 8;
	add.s64 	%rd41, %rd40, %rd182;
	ld.u64 	%rd266, [%rd41+24];
	ld.f64 	%fd43, [%rd266+8];
	cvt.rn.f32.f64 	%f47, %fd43;
	ld.f64 	%fd44, [%rd266+16];
	cvt.rn.f32.f64 	%f48, %fd44;
	setp.ge.f32 	%p139, %f8, %f47;
	setp.le.f32 	%p140, %f8, %f48;
	and.pred  	%p141, %p139, %p140;
	@%p141 bra 	$L__BB0_100;
	add.s32 	%r274, %r274, 1;
	setp.lt.s32 	%p143, %r274, %r92;
	mov.u64 	%rd266, %rd40;
	@%p143 bra 	$L__BB0_98;
	bra.uni 	$L__BB0_103;
$L__BB0_100:
	setp.ne.s32 	%p145, %r91, 1;
	@%p145 bra 	$L__BB0_103;
	mov.b32 	%r275, 0;
$L__BB0_102:
	ld.u64 	%rd183, [%rd41+24];
	mul.wide.u32 	%rd184, %r275, 4;
	add.s64 	%rd185, %rd183, %rd184;
	atom.relaxed.cas.b32 	%r212, [%rd185+824], -1, %r90;
	setp.ne.s32 	%p147, %r212, -1;
	setp.ne.s32 	%p148, %r212, %r90;
	and.pred  	%p149, %p147, %p148;
	add.s32 	%r96, %r275, 1;
	setp.lt.u32 	%p150, %r275, 99;
	and.pred  	%p151, %p149, %p150;
	mov.pred 	%p187, 0;
	mov.u32 	%r275, %r96;
	mov.u64 	%rd266, %rd40;
	@%p151 bra 	$L__BB0_102;
$L__BB0_103:
	@%p187 bra 	$L__BB0_96;
$L__BB0_104:
	setp.ne.s32 	%p152, %r3, 0;
	bar.sync 	0;
	@%p152 bra 	$L__BB0_139;
	ld.global.f64 	%fd45, [d_dataset+15984];
	ld.global.f64 	%fd46, [d_dataset+15992];
	st.local.v2.f64 	[%rd3], {%fd45, %fd46};
	mov.u32 	%r215, %ntid.x;
	mad.lo.s32 	%r216, %r215, %r2, %r1;
	mul.lo.s32 	%r97, %r216, 18;
	or.b32  	%r289, %r97, 1;
	mul.wide.u32 	%rd186, %r97, 8;
	add.s64 	%rd187, %rd1, %rd186;
	st.global.u64 	[%rd187], %rd55;
	mov.b32 	%r288, 0;
	mov.u64 	%rd190, d_partition;
$L__BB0_106:
	mov.u32 	%r99, %r289;
	add.s32 	%r289, %r99, -1;
	mul.wide.s32 	%rd188, %r99, 8;
	add.s64 	%rd44, %rd1, %rd188;
	ld.global.u64 	%rd45, [%rd44+-8];
	ld.u32 	%r102, [%rd45];
	mul.wide.s32 	%rd189, %r102, 4;
	add.s64 	%rd46, %rd190, %rd189;
	ld.global.u32 	%r103, [%rd46];
	setp.lt.s32 	%p153, %r103, 1;
	@%p153 bra 	$L__BB0_135;
	mul.wide.s32 	%rd191, %r102, 8;
	add.s64 	%rd192, %rd3, %rd191;
	ld.local.f64 	%fd47, [%rd192];
	cvt.rn.f32.f64 	%f9, %fd47;
	mov.b32 	%r104, 0;
$L__BB0_108:
	mul.wide.u32 	%rd193, %r104, 8;
	add.s64 	%rd47, %rd45, %rd193;
	ld.u64 	%rd48, [%rd47+24];
	ld.f64 	%fd48, [%rd48+8];
	cvt.rn.f32.f64 	%f50, %fd48;
	ld.f64 	%fd49, [%rd48+16];
	cvt.rn.f32.f64 	%f51, %fd49;
	setp.ltu.f32 	%p154, %f9, %f50;
	setp.gtu.f32 	%p155, %f9, %f51;
	or.pred  	%p156, %p154, %p155;
	@%p156 bra 	$L__BB0_134;
	setp.ne.s32 	%p158, %r102, 1;
	@%p158 bra 	$L__BB0_130;
	mov.b32 	%r279, 0;
	mov.u32 	%r280, %r288;
$L__BB0_111:
	ld.u64 	%rd198, [%rd47+24];
	mul.wide.u32 	%rd199, %r279, 4;
	add.s64 	%rd200, %rd198, %rd199;
	ld.u32 	%r107, [%rd200+824];
	setp.eq.s32 	%p161, %r107, -1;
	mov.u32 	%r288, %r280;
	@%p161 bra 	$L__BB0_116;
	add.s32 	%r288, %r280, 1;
	mul.wide.s32 	%rd201, %r280, 4;
	mov.u64 	%rd202, d_results;
	add.s64 	%rd49, %rd202, %rd201;
	st.global.u32 	[%rd49], %r107;
	ld.u64 	%rd203, [%rd47+24];
	add.s64 	%rd205, %rd203, %rd199;
	ld.u32 	%r109, [%rd205+828];
	setp.eq.s32 	%p162, %r109, -1;
	@%p162 bra 	$L__BB0_116;
	add.s32 	%r288, %r280, 2;
	st.global.u32 	[%rd49+4], %r109;
	ld.u64 	%rd206, [%rd47+24];
	add.s64 	%rd208, %rd206, %rd199;
	ld.u32 	%r111, [%rd208+832];
	setp.eq.s32 	%p163, %r111, -1;
	@%p163 bra 	$L__BB0_116;
	add.s32 	%r288, %r280, 3;
	st.global.u32 	[%rd49+8], %r111;
	ld.u64 	%rd209, [%rd47+24];
	add.s64 	%rd211, %rd209, %rd199;
	ld.u32 	%r113, [%rd211+836];
	setp.eq.s32 	%p164, %r113, -1;
	@%p164 bra 	$L__BB0_116;
	add.s32 	%r280, %r280, 4;
	st.global.u32 	[%rd49+12], %r113;
	add.s32 	%r279, %r279, 4;
	setp.ne.s32 	%p165, %r279, 100;
	mov.u32 	%r288, %r280;
	@%p165 bra 	$L__BB0_111;
$L__BB0_116:
	setp.eq.s32 	%p166, %r104, 0;
	@%p166 bra 	$L__BB0_123;
	mov.b32 	%r282, 0;
	mov.u32 	%r283, %r288;
$L__BB0_118:
	ld.u64 	%rd212, [%rd47+16];
	mul.wide.u32 	%rd213, %r282, 4;
	add.s64 	%rd214, %rd212, %rd213;
	ld.u32 	%r119, [%rd214+824];
	setp.eq.s32 	%p167, %r119, -1;
	mov.u32 	%r288, %r283;
	@%p167 bra 	$L__BB0_123;
	add.s32 	%r288, %r283, 1;
	mul.wide.s32 	%rd215, %r283, 4;
	mov.u64 	%rd216, d_results;
	add.s64 	%rd50, %rd216, %rd215;
	st.global.u32 	[%rd50], %r119;
	ld.u64 	%rd217, [%rd47+16];
	add.s64 	%rd219, %rd217, %rd213;
	ld.u32 	%r121, [%rd219+828];
	setp.eq.s32 	%p168, %r121, -1;
	@%p168 bra 	$L__BB0_123;
	add.s32 	%r288, %r283, 2;
	st.global.u32 	[%rd50+4], %r121;
	ld.u64 	%rd220, [%rd47+16];
	add.s64 	%rd222, %rd220, %rd213;
	ld.u32 	%r123, [%rd222+832];
	setp.eq.s32 	%p169, %r123, -1;
	@%p169 bra 	$L__BB0_123;
	add.s32 	%r288, %r283, 3;
	st.global.u32 	[%rd50+8], %r123;
	ld.u64 	%rd223, [%rd47+16];
	add.s64 	%rd225, %rd223, %rd213;
	ld.u32 	%r125, [%rd225+836];
	setp.eq.s32 	%p170, %r125, -1;
	@%p170 bra 	$L__BB0_123;
	add.s32 	%r283, %r283, 4;
	st.global.u32 	[%rd50+12], %r125;
	add.s32 	%r282, %r282, 4;
	setp.ne.s32 	%p171, %r282, 100;
	mov.u32 	%r288, %r283;
	@%p171 bra 	$L__BB0_118;
$L__BB0_123:
	ld.global.u32 	%r222, [d_partition+4];
	add.s32 	%r223, %r222, -1;
	setp.ge.s32 	%p172, %r104, %r223;
	@%p172 bra 	$L__BB0_135;
	mov.b32 	%r285, 0;
	mov.u32 	%r286, %r288;
$L__BB0_125:
	ld.u64 	%rd226, [%rd47+32];
	mul.wide.u32 	%rd227, %r285, 4;
	add.s64 	%rd228, %rd226, %rd227;
	ld.u32 	%r131, [%rd228+824];
	setp.eq.s32 	%p173, %r131, -1;
	mov.u32 	%r288, %r286;
	@%p173 bra 	$L__BB0_135;
	add.s32 	%r288, %r286, 1;
	mul.wide.s32 	%rd229, %r286, 4;
	mov.u64 	%rd230, d_results;
	add.s64 	%rd51, %rd230, %rd229;
	st.global.u32 	[%rd51], %r131;
	ld.u64 	%rd231, [%rd47+32];
	add.s64 	%rd233, %rd231, %rd227;
	ld.u32 	%r133, [%rd233+828];
	setp.eq.s32 	%p174, %r133, -1;
	@%p174 bra 	$L__BB0_135;
	add.s32 	%r288, %r286, 2;
	st.global.u32 	[%rd51+4], %r133;
	ld.u64 	%rd234, [%rd47+32];
	add.s64 	%rd236, %rd234, %rd227;
	ld.u32 	%r135, [%rd236+832];
	setp.eq.s32 	%p175, %r135, -1;
	@%p175 bra 	$L__BB0_135;
	add.s32 	%r288, %r286, 3;
	st.global.u32 	[%rd51+8], %r135;
	ld.u64 	%rd237, [%rd47+32];
	add.s64 	%rd239, %rd237, %rd227;
	ld.u32 	%r137, [%rd239+836];
	setp.eq.s32 	%p176, %r137, -1;
	@%p176 bra 	$L__BB0_135;
	add.s32 	%r286, %r286, 4;
	st.global.u32 	[%rd51+12], %r137;
	add.s32 	%r285, %r285, 4;
	setp.eq.s32 	%p177, %r285, 100;
	mov.u32 	%r288, %r286;
	@%p177 bra 	$L__BB0_135;
	bra.uni 	$L__BB0_125;
$L__BB0_130:
	st.global.u64 	[%rd44+-8], %rd48;
	setp.eq.s32 	%p159, %r104, 0;
	mov.u32 	%r289, %r99;
	@%p159 bra 	$L__BB0_132;
	ld.u64 	%rd194, [%rd47+16];
	add.s32 	%r289, %r99, 1;
	st.global.u64 	[%rd44], %rd194;
$L__BB0_132:
	ld.global.u32 	%r218, [%rd46];
	add.s32 	%r219, %r218, -1;
	setp.ge.s32 	%p160, %r104, %r219;
	@%p160 bra 	$L__BB0_135;
	ld.u64 	%rd195, [%rd47+32];
	add.s32 	%r142, %r289, 1;
	mul.wide.s32 	%rd196, %r289, 8;
	add.s64 	%rd197, %rd1, %rd196;
	st.global.u64 	[%rd197], %rd195;
	mov.u32 	%r289, %r142;
	bra.uni 	$L__BB0_135;
$L__BB0_134:
	add.s32 	%r104, %r104, 1;
	setp.lt.s32 	%p157, %r104, %r103;
	@%p157 bra 	$L__BB0_108;
$L__BB0_135:
	setp.gt.s32 	%p178, %r289, %r97;
	@%p178 bra 	$L__BB0_106;
	add.u64 	%rd241, %SP, 16;
	add.u64 	%rd52, %SPL, 16;
	bar.sync 	0;
	mov.u64 	%rd242, $str;
	cvta.global.u64 	%rd243, %rd242;
	{ // callseq 0, 0
	.param .b64 param0;
	st.param.b64 	[param0], %rd243;
	.param .b64 param1;
	st.param.b64 	[param1], 0;
	.param .b32 retval0;
	call.uni (retval0), 
	vprintf, 
	(
	param0, 
	param1
	);
	ld.param.b32 	%r226, [retval0];
	} // callseq 0
	mov.u64 	%rd244, d_results;
	add.s64 	%rd267, %rd244, 8;
	mov.b32 	%r290, 0;
	mov.u64 	%rd245, $str$1;
$L__BB0_137:
	ld.global.u32 	%r228, [%rd267+-8];
	st.local.u32 	[%rd52], %r228;
	cvta.global.u64 	%rd246, %rd245;
	{ // callseq 1, 0
	.param .b64 param0;
	st.param.b64 	[param0], %rd246;
	.param .b64 param1;
	st.param.b64 	[param1], %rd241;
	.param .b32 retval0;
	call.uni (retval0), 
	vprintf, 
	(
	param0, 
	param1
	);
	ld.param.b32 	%r229, [retval0];
	} // callseq 1
	ld.global.u32 	%r231, [%rd267+-4];
	st.local.u32 	[%rd52], %r231;
	{ // callseq 2, 0
	.param .b64 param0;
	st.param.b64 	[param0], %rd246;
	.param .b64 param1;
	st.param.b64 	[param1], %rd241;
	.param .b32 retval0;
	call.uni (retval0), 
	vprintf, 
	(
	param0, 
	param1
	);
	ld.param.b32 	%r232, [retval0];
	} // callseq 2
	ld.global.u32 	%r234, [%rd267];
	st.local.u32 	[%rd52], %r234;
	{ // callseq 3, 0
	.param .b64 param0;
	st.param.b64 	[param0], %rd246;
	.param .b64 param1;
	st.param.b64 	[param1], %rd241;
	.param .b32 retval0;
	call.uni (retval0), 
	vprintf, 
	(
	param0, 
	param1
	);
	ld.param.b32 	%r235, [retval0];
	} // callseq 3
	ld.global.u32 	%r237, [%rd267+4];
	st.local.u32 	[%rd52], %r237;
	{ // callseq 4, 0
	.param .b64 param0;
	st.param.b64 	[param0], %rd246;
	.param .b64 param1;
	st.param.b64 	[param1], %rd241;
	.param .b32 retval0;
	call.uni (retval0), 
	vprintf, 
	(
	param0, 
	param1
	);
	ld.param.b32 	%r238, [retval0];
	} // callseq 4
	add.s32 	%r290, %r290, 4;
	add.s64 	%rd267, %rd267, 16;
	setp.ne.s32 	%p179, %r290, 100;
	@%p179 bra 	$L__BB0_137;
	mov.u64 	%rd248, $str$2;
	cvta.global.u64 	%rd249, %rd248;
	{ // callseq 5, 0
	.param .b64 param0;
	st.param.b64 	[param0], %rd249;
	.param .b64 param1;
	st.param.b64 	[param1], 0;
	.param .b32 retval0;
	call.uni (retval0), 
	vprintf, 
	(
	param0, 
	param1
	);
	ld.param.b32 	%r240, [retval0];
	} // callseq 5
$L__BB0_139:
	bar.sync 	0;
	ret;

}


// ===== COMPILED SASS (sm_100) =====

	.target	sm_100

	.elftype	@"ET_EXEC"


//--------------------- .note.nv.tkinfo           --------------------------
	.section	.note.nv.tkinfo,"",@"SHT_NOTE"
	.sectionflags	@"SHF_NOTE_NV_TKINFO"
	.tkinfo
        /*0018*/ 	.word	0x00000002
        /*0030*/ 	.string	""
        /*0030*/ 	.string	"ptxas"
        /*0030*/ 	.string	"Cuda compilation tools, release 13.0, V13.0.88"
        /*0030*/ 	.string	"Build cuda_13.0.r13.0/compiler.36424714_0"
        /*0030*/ 	.string	"-arch sm_100 -m 64 "



//--------------------- .note.nv.cuinfo           --------------------------
	.section	.note.nv.cuinfo,"",@"SHT_NOTE"
	.sectionflags	@"SHF_NOTE_NV_CUINFO"
        /*0018*/ 	.short	0x0002
        /*001a*/ 	.short	0x0064
        /*001c*/ 	.short	0x0082
	.zero		2


//--------------------- .nv.info                  --------------------------
	.section	.nv.info,"",@"SHT_CUDA_INFO"
	.align	4


	//----- nvinfo : EIATTR_REGCOUNT
	.align		4
        /*0000*/ 	.byte	0x04, 0x2f
        /*0002*/ 	.short	(.L_9 - .L_8)
	.align		4
.L_8:
        /*0004*/ 	.word	index@(_Z18INDEXING_STRUCTUREP14IndexStructurePS0_S1_S1_)
        /*0008*/ 	.word	0x00000020


	//----- nvinfo : EIATTR_FRAME_SIZE
	.align		4
.L_9:
        /*000c*/ 	.byte	0x04, 0x11
        /*000e*/ 	.short	(.L_11 - .L_10)
	.align		4
.L_10:
        /*0010*/ 	.word	index@(_Z18INDEXING_STRUCTUREP14IndexStructurePS0_S1_S1_)
        /*0014*/ 	.word	0x00000020


	//----- nvinfo : EIATTR_MIN_STACK_SIZE
	.align		4
.L_11:
        /*0018*/ 	.byte	0x04, 0x12
        /*001a*/ 	.short	(.L_13 - .L_12)
	.align		4
.L_12:
        /*001c*/ 	.word	index@(_Z18INDEXING_STRUCTUREP14IndexStructurePS0_S1_S1_)
        /*0020*/ 	.word	0x00000020
.L_13:


//--------------------- .nv.compat                --------------------------
	.section	.nv.compat,"",@"SHT_CUDA_COMPAT_INFO"
	.align	4
        /*0000*/ 	.byte	0x02, 0x09, 0x00, 0x00, 0x02, 0x02, 0x01, 0x00, 0x02, 0x05, 0x05, 0x00, 0x03, 0x07, 0x01, 0x01
        /*0010*/ 	.byte	0x02, 0x03, 0x00, 0x00, 0x02, 0x06, 0x01, 0x00, 0x04, 0x0b, 0x08, 0x00, 0x01, 0x00, 0x00, 0x00
        /*0020*/ 	.byte	0x00, 0x00, 0x00, 0x00


//--------------------- .nv.info._Z18INDEXING_STRUCTUREP14IndexStructurePS0_S1_S1_ --------------------------
	.section	.nv.info._Z18INDEXING_STRUCTUREP14IndexStructurePS0_S1_S1_,"",@"SHT_CUDA_INFO"
	.sectionflags	@""
	.align	4


	//----- nvinfo : EIATTR_CUDA_API_VERSION
	.align		4
        /*0000*/ 	.byte	0x04, 0x37
        /*0002*/ 	.short	(.L_15 - .L_14)
.L_14:
        /*0004*/ 	.word	0x00000082


	//----- nvinfo : EIATTR_KPARAM_INFO
	.align		4
.L_15:
        /*0008*/ 	.byte	0x04, 0x17
        /*000a*/ 	.short	(.L_17 - .L_16)
.L_16:
        /*000c*/ 	.word	0x00000000
        /*0010*/ 	.short	0x0003
        /*0012*/ 	.short	0x0018
        /*0014*/ 	.byte	0x00, 0xf5, 0x21, 0x00


	//----- nvinfo : EIATTR_KPARAM_INFO
	.align		4
.L_17:
        /*0018*/ 	.byte	0x04, 0x17
        /*001a*/ 	.short	(.L_19 - .L_18)
.L_18:
        /*001c*/ 	.word	0x00000000
        /*0020*/ 	.short	0x0002
        /*0022*/ 	.short	0x0010
        /*0024*/ 	.byte	0x00, 0xf5, 0x21, 0x00


	//----- nvinfo : EIATTR_KPARAM_INFO
	.align		4
.L_19:
        /*0028*/ 	.byte	0x04, 0x17
        /*002a*/ 	.short	(.L_21 - .L_20)
.L_20:
        /*002c*/ 	.word	0x00000000
        /*0030*/ 	.short	0x0001
        /*0032*/ 	.short	0x0008
        /*0034*/ 	.byte	0x00, 0xf5, 0x21, 0x00


	//----- nvinfo : EIATTR_KPARAM_INFO
	.align		4
.L_21:
        /*0038*/ 	.byte	0x04, 0x17
        /*003a*/ 	.short	(.L_23 - .L_22)
.L_22:
        /*003c*/ 	.word	0x00000000
        /*0040*/ 	.short	0x0000
        /*0042*/ 	.short	0x0000
        /*0044*/ 	.byte	0x00, 0xf5, 0x21, 0x00


	//----- nvinfo : EIATTR_SPARSE_MMA_MASK
	.align		4
.L_23:
        /*0048*/ 	.byte	0x03, 0x50
        /*004a*/ 	.short	0x0000


	//----- nvinfo : EIATTR_MAXREG_COUNT
	.align		4
        /*004c*/ 	.byte	0x03, 0x1b
        /*004e*/ 	.short	0x00ff


	//----- nvinfo : EIATTR_NUM_BARRIERS
	.align		4
        /*0050*/ 	.byte	0x02, 0x4c
        /*0052*/ 	.byte	0x01
	.zero		1


	//----- nvinfo : EIATTR_EXTERNS
	.align		4
        /*0054*/ 	.byte	0x04, 0x0f
        /*0056*/ 	.short	(.L_25 - .L_24)


	//   ....[0]....
	.align		4
.L_24:
        /*0058*/ 	.word	index@(vprintf)


	//----- nvinfo : EIATTR_MERCURY_ISA_VERSION
	.align		4
.L_25:
        /*005c*/ 	.byte	0x03, 0x5f
        /*005e*/ 	.short	0x0101


	//----- nvinfo : EIATTR_VRC_CTA_INIT_COUNT
	.align		4
        /*0060*/ 	.byte	0x02, 0x4a
	.zero		1
	.zero		1


	//----- nvinfo : EIATTR_SYSCALL_OFFSETS
	.align		4
        /*0064*/ 	.byte	0x04, 0x46
        /*0066*/ 	.short	(.L_27 - .L_26)


	//   ....[0]....
.L_26:
        /*0068*/ 	.word	0x000043d0


	//   ....[1]....
        /*006c*/ 	.word	0x00004520


	//   ....[2]....
        /*0070*/ 	.word	0x000045c0


	//   ....[3]....
        /*0074*/ 	.word	0x00004660


	//   ....[4]....
        /*0078*/ 	.word	0x00004700


	//   ....[5]....
        /*007c*/ 	.word	0x000047c0


	//----- nvinfo : EIATTR_EXIT_INSTR_OFFSETS
	.align		4
.L_27:
        /*0080*/ 	.byte	0x04, 0x1c
        /*0082*/ 	.short	(.L_29 - .L_28)


	//   ....[0]....
.L_28:
        /*0084*/ 	.word	0x000047f0


	//----- nvinfo : EIATTR_CRS_STACK_SIZE
	.align		4
.L_29:
        /*0088*/ 	.byte	0x04, 0x1e
        /*008a*/ 	.short	(.L_31 - .L_30)
.L_30:
        /*008c*/ 	.word	0x00000000


	//----- nvinfo : EIATTR_CBANK_PARAM_SIZE
	.align		4
.L_31:
        /*0090*/ 	.byte	0x03, 0x19
        /*0092*/ 	.short	0x0020


	//----- nvinfo : EIATTR_PARAM_CBANK
	.align		4
        /*0094*/ 	.byte	0x04, 0x0a
        /*0096*/ 	.short	(.L_33 - .L_32)
	.align		4
.L_32:
        /*0098*/ 	.word	index@(.nv.constant0._Z18INDEXING_STRUCTUREP14IndexStructurePS0_S1_S1_)
        /*009c*/ 	.short	0x0380
        /*009e*/ 	.short	0x0020


	//----- nvinfo : EIATTR_SW_WAR
	.align		4
.L_33:
        /*00a0*/ 	.byte	0x04, 0x36
        /*00a2*/ 	.short	(.L_35 - .L_34)
.L_34:
        /*00a4*/ 	.word	0x00000008
.L_35:


//--------------------- .nv.callgraph             --------------------------
	.section	.nv.callgraph,"",@"SHT_CUDA_CALLGRAPH"
	.align	4
	.sectionentsize	8
	.align		4
        /*0000*/ 	.word	0x00000000
	.align		4
        /*0004*/ 	.word	0xffffffff
	.align		4
        /*0008*/ 	.word	index@(_Z18INDEXING_STRUCTUREP14IndexStructurePS0_S1_S1_)
	.align		4
        /*000c*/ 	.word	index@(vprintf)
	.align		4
        /*0010*/ 	.word	0x00000000
	.align		4
        /*0014*/ 	.word	0xfffffffe
	.align		4
        /*0018*/ 	.word	0x00000000
	.align		4
        /*001c*/ 	.word	0xfffffffd
	.align		4
        /*0020*/ 	.word	0x00000000
	.align		4
        /*0024*/ 	.word	0xfffffffc


//--------------------- .nv.constant4             --------------------------
	.section	.nv.constant4,"a",@progbits
	.align	8
	.align		8
.nv.constant4:
        /*0000*/ 	.dword	vprintf
	.align		8
        /*0008*/ 	.dword	d_indexTreeMetaData
	.align		8
        /*0010*/ 	.dword	d_dataset
	.align		8
        /*0018*/ 	.dword	d_results
	.align		8
        /*0020*/ 	.dword	d_partition
	.align		8
        /*0028*/ 	.dword	d_minPoints
	.align		8
        /*0030*/ 	.dword	$str
	.align		8
        /*0038*/ 	.dword	$str$1
	.align		8
        /*0040*/ 	.dword	$str$2


//--------------------- .text._Z18INDEXING_STRUCTUREP14IndexStructurePS0_S1_S1_ --------------------------
	.section	.text._Z18INDEXING_STRUCTUREP14IndexStructurePS0_S1_S1_,"ax",@progbits
	.align	128
        .global         _Z18INDEXING_STRUCTUREP14IndexStructurePS0_S1_S1_
        .type           _Z18INDEXING_STRUCTUREP14IndexStructurePS0_S1_S1_,@function
        .size           _Z18INDEXING_STRUCTUREP14IndexStructurePS0_S1_S1_,(.L_x_101 - _Z18INDEXING_STRUCTUREP14IndexStructurePS0_S1_S1_)
        .other          _Z18INDEXING_STRUCTUREP14IndexStructurePS0_S1_S1_,@"STO_CUDA_ENTRY STV_DEFAULT"
_Z18INDEXING_STRUCTUREP14IndexStructurePS0_S1_S1_:
.text._Z18INDEXING_STRUCTUREP14IndexStructurePS0_S1_S1_:
[----:B------:R-:W0:Y:S01]  /*0000*/  LDC R1, c[0x0][0x37c] ;  /* 0x0000df00ff017b82 */ /* 0x000e220000000800 */
[----:B------:R-:W1:Y:S07]  /*0010*/  S2R R9, SR_TID.X ;  /* 0x0000000000097919 */ /* 0x000e6e0000002100 */
[----:B------:R-:W1:Y:S01]  /*0020*/  S2UR UR38, SR_CTAID.X ;  /* 0x00000000002679c3 */ /* 0x000e620000002500 */
[----:B------:R-:W2:Y:S01]  /*0030*/  LDCU.64 UR36, c[0x0][0x358] ;  /* 0x00006b00ff2477ac */ /* 0x000ea20008000a00 */
[----:B0-----:R-:W-:-:S06]  /*0040*/  VIADD R1, R1, 0xffffffe0 ;  /* 0xffffffe001017836 */ /* 0x001fcc0000000000 */
[----:B------:R-:W0:Y:S01]  /*0050*/  LDC.64 R4, c[0x4][0x8] ;  /* 0x01000200ff047b82 */ /* 0x000e220000000a00 */
[----:B-1----:R-:W-:-:S13]  /*0060*/  LOP3.LUT P0, R0, R9, UR38, RZ, 0xfc, !PT ;  /* 0x0000002609007c12 */ /* 0x002fda000f80fcff */
[----:B------:R-:W2:Y:S08]  /*0070*/  @!P0 LDC.64 R2, c[0x0][0x388] ;  /* 0x0000e200ff028b82 */ /* 0x000eb00000000a00 */
[----:B------:R-:W2:Y:S02]  /*0080*/  @!P0 LDC.64 R6, c[0x0][0x380] ;  /* 0x0000e000ff068b82 */ /* 0x000ea40000000a00 */
[----:B--2---:R1:W-:Y:S06]  /*0090*/  @!P0 STG.E.64 desc[UR36][R2.64], R6 ;  /* 0x0000000602008986 */ /* 0x0043ec000c101b24 */
[----:B------:R-:W-:Y:S06]  /*00a0*/  BAR.SYNC.DEFER_BLOCKING 0x0 ;  /* 0x0000000000007b1d */ /* 0x000fec0000010000 */
[----:B0-----:R-:W2:Y:S04]  /*00b0*/  LDG.E R8, desc[UR36][R4.64] ;  /* 0x0000002404087981 */ /* 0x001ea8000c1e1900 */
[----:B------:R-:W3:Y:S01]  /*00c0*/  LDG.E R10, desc[UR36][R4.64+0x4] ;  /* 0x00000424040a7981 */ /* 0x000ee2000c1e1900 */
[----:B------:R-:W0:Y:S01]  /*00d0*/  LDC R22, c[0x0][0x2f8] ;  /* 0x0000be00ff167b82 */ /* 0x000e220000000800 */
[----:B------:R-:W4:Y:S01]  /*00e0*/  LDCU UR39, c[0x0][0x2fc] ;  /* 0x00005f80ff2777ac */ /* 0x000f220008000800 */
[----:B--2---:R-:W-:-:S05]  /*00f0*/  VIADD R15, R8, UR38 ;  /* 0x00000026080f7c36 */ /* 0x004fca0008000000 */
[----:B---3--:R-:W-:-:S13]  /*0100*/  ISETP.GE.AND P0, PT, R15, R10, PT ;  /* 0x0000000a0f00720c */ /* 0x008fda0003f06270 */
[----:B01--4-:R-:W-:Y:S05]  /*0110*/  @P0 BRA `(.L_x_0) ;  /* 0x0000000000c00947 */ /* 0x013fea0003800000 */
[----:B------:R-:W0:Y:S02]  /*0120*/  LDC.64 R2, c[0x4][0x20] ;  /* 0x01000800ff027b82 */ /* 0x000e240000000a00 */
[----:B0-----:R0:W5:Y:S01]  /*0130*/  LDG.E R14, desc[UR36][R2.64] ;  /* 0x00000024020e7981 */ /* 0x001162000c1e1900 */
[----:B------:R-:W-:Y:S01]  /*0140*/  BSSY.RECONVERGENT B0, `(.L_x_0) ;  /* 0x000002d000007945 */ /* 0x000fe20003800200 */
.L_x_5:
[----:B-----5:R-:W-:Y:S01]  /*0150*/  ISETP.GE.AND P0, PT, R9, R14, PT ;  /* 0x0000000e0900720c */ /* 0x020fe20003f06270 */
[----:B------:R-:W-:-:S12]  /*0160*/  BSSY.RECONVERGENT B1, `(.L_x_1) ;  /* 0x0000027000017945 */ /* 0x000fd80003800200 */
[----:B-1----:R-:W-:Y:S05]  /*0170*/  @P0 BRA `(.L_x_2) ;  /* 0x0000000000940947 */ /* 0x002fea0003800000 */
[----:B0-----:R-:W0:Y:S01]  /*0180*/  LDC.64 R2, c[0x0][0x388] ;  /* 0x0000e200ff027b82 */ /* 0x001e220000000a00 */
[----:B------:R-:W-:Y:S01]  /*0190*/  BSSY.RECONVERGENT B2, `(.L_x_3) ;  /* 0x0000022000027945 */ /* 0x000fe20003800200 */
[----:B------:R-:W-:-:S06]  /*01a0*/  IMAD.MOV.U32 R8, RZ, RZ, R9 ;  /* 0x000000ffff087224 */ /* 0x000fcc00078e0009 */
[----:B------:R-:W1:Y:S08]  /*01b0*/  LDC.64 R4, c[0x4][0x8] ;  /* 0x01000200ff047b82 */ /* 0x000e700000000a00 */
[----:B------:R-:W2:Y:S08]  /*01c0*/  LDC.64 R6, c[0x4][0x28] ;  /* 0x01000a00ff067b82 */ /* 0x000eb00000000a00 */
[----:B------:R-:W3:Y:S01]  /*01d0*/  LDC.64 R10, c[0x4][0x20] ;  /* 0x01000800ff0a7b82 */ /* 0x000ee20000000a00 */
[----:B0-----:R-:W-:-:S07]  /*01e0*/  IMAD.WIDE R12, R15, 0x8, R2 ;  /* 0x000000080f0c7825 */ /* 0x001fce00078e0202 */
.L_x_4:
[----:B-1----:R-:W4:Y:S04]  /*01f0*/  LDG.E R17, desc[UR36][R4.64+0x4] ;  /* 0x0000042404117981 */ /* 0x002f28000c1e1900 */
[----:B------:R-:W5:Y:S01]  /*0200*/  LDG.E R16, desc[UR36][R4.64] ;  /* 0x0000002404107981 */ /* 0x000f62000c1e1900 */
[----:B----4-:R-:W-:Y:S01]  /*0210*/  IADD3 R17, PT, PT, R17, R8, RZ ;  /* 0x0000000811117210 */ /* 0x010fe20007ffe0ff */
[----:B-----5:R-:W-:-:S04]  /*0220*/  IMAD.IADD R16, R15, 0x1, -R16 ;  /* 0x000000010f107824 */ /* 0x020fc800078e0a10 */
[----:B------:R-:W-:Y:S02]  /*0230*/  IMAD R21, R16, R14, R17 ;  /* 0x0000000e10157224 */ /* 0x000fe400078e0211 */
[----:B------:R-:W4:Y:S02]  /*0240*/  LDG.E.64 R16, desc[UR36][R12.64] ;  /* 0x000000240c107981 */ /* 0x000f24000c1e1b00 */
[----:B------:R-:W-:-:S06]  /*0250*/  IMAD.WIDE R20, R21, 0x8, R2 ;  /* 0x0000000815147825 */ /* 0x000fcc00078e0202 */
[----:B------:R-:W5:Y:S01]  /*0260*/  LDG.E.64 R20, desc[UR36][R20.64] ;  /* 0x0000002414147981 */ /* 0x000f62000c1e1b00 */
[----:B----4-:R-:W-:-:S05]  /*0270*/  IMAD.WIDE.U32 R24, R8, 0x8, R16 ;  /* 0x0000000808187825 */ /* 0x010fca00078e0010 */
[----:B-----5:R0:W-:Y:S04]  /*0280*/  ST.E.64 desc[UR36][R24.64+0x18], R20 ;  /* 0x0000181418007985 */ /* 0x0201e8000c101b24 */
[----:B------:R-:W4:Y:S04]  /*0290*/  LDG.E.64 R26, desc[UR36][R12.64] ;  /* 0x000000240c1a7981 */ /* 0x000f28000c1e1b00 */
[----:B----4-:R4:W-:Y:S04]  /*02a0*/  ST.E desc[UR36][R26.64], RZ ;  /* 0x000000ff1a007985 */ /* 0x0109e8000c101924 */
[----:B------:R-:W5:Y:S04]  /*02b0*/  LDG.E.64 R16, desc[UR36][R12.64] ;  /* 0x000000240c107981 */ /* 0x000f68000c1e1b00 */
[----:B--2---:R-:W2:Y:S01]  /*02c0*/  LDG.E.64 R18, desc[UR36][R6.64] ;  /* 0x0000002406127981 */ /* 0x004ea2000c1e1b00 */
[----:B------:R-:W2:Y:S01]  /*02d0*/  I2F.F64.U32 R28, R8 ;  /* 0x00000008001c7312 */ /* 0x000ea20000201800 */
[----:B-----5:R-:W-:-:S06]  /*02e0*/  IMAD.WIDE.U32 R16, R8, 0x8, R16 ;  /* 0x0000000808107825 */ /* 0x020fcc00078e0010 */
[----:B------:R-:W5:Y:S01]  /*02f0*/  LD.E.64 R16, desc[UR36][R16.64+0x18] ;  /* 0x0000182410107980 */ /* 0x000f62000c101b00 */
[----:B--2---:R-:W-:-:S07]  /*0300*/  DFMA R18, R28, 1.5, R18 ;  /* 0x3ff800001c12782b */ /* 0x004fce0000000012 */
[----:B-----5:R4:W-:Y:S04]  /*0310*/  ST.E.64 desc[UR36][R16.64+0x8], R18 ;  /* 0x0000081210007985 */ /* 0x0209e8000c101b24 */
[----:B------:R-:W2:Y:S01]  /*0320*/  LDG.E.64 R28, desc[UR36][R12.64] ;  /* 0x000000240c1c7981 */ /* 0x000ea2000c1e1b00 */
[----:B0-----:R-:W-:Y:S01]  /*0330*/  DADD R20, R18, 1.5 ;  /* 0x3ff8000012147429 */ /* 0x001fe20000000000 */
[----:B--2---:R-:W-:-:S06]  /*0340*/  IMAD.WIDE.U32 R28, R8, 0x8, R28 ;  /* 0x00000008081c7825 */ /* 0x004fcc00078e001c */
[----:B------:R-:W2:Y:S01]  /*0350*/  LD.E.64 R28, desc[UR36][R28.64+0x18] ;  /* 0x000018241c1c7980 */ /* 0x000ea2000c101b00 */
[----:B------:R-:W-:-:S03]  /*0360*/  VIADD R8, R8, 0x40 ;  /* 0x0000004008087836 */ /* 0x000fc60000000000 */
[----:B--2---:R4:W-:Y:S04]  /*0370*/  ST.E.64 desc[UR36][R28.64+0x10], R20 ;  /* 0x000010141c007985 */ /* 0x0049e8000c101b24 */
[----:B---3--:R-:W2:Y:S02]  /*0380*/  LDG.E R14, desc[UR36][R10.64] ;  /* 0x000000240a0e7981 */ /* 0x008ea4000c1e1900 */
[----:B--2---:R-:W-:-:S13]  /*0390*/  ISETP.GE.AND P0, PT, R8, R14, PT ;  /* 0x0000000e0800720c */ /* 0x004fda0003f06270 */
[----:B----4-:R-:W-:Y:S05]  /*03a0*/  @!P0 BRA `(.L_x_4) ;  /* 0xfffffffc00908947 */ /* 0x010fea000383ffff */
[----:B------:R-:W-:Y:S05]  /*03b0*/  BSYNC.RECONVERGENT B2 ;  /* 0x0000000000027941 */ /* 0x000fea0003800200 */
.L_x_3:
[----:B------:R1:W5:Y:S02]  /*03c0*/  LDG.E R10, desc[UR36][R4.64+0x4] ;  /* 0x00000424040a7981 */ /* 0x000364000c1e1900 */
.L_x_2:
[----:B------:R-:W-:Y:S05]  /*03d0*/  BSYNC.RECONVERGENT B1 ;  /* 0x0000000000017941 */ /* 0x000fea0003800200 */
.L_x_1:
[----:B------:R-:W-:-:S05]  /*03e0*/  VIADD R15, R15, 0x40 ;  /* 0x000000400f0f7836 */ /* 0x000fca0000000000 */
[----:B-----5:R-:W-:-:S13]  /*03f0*/  ISETP.GE.AND P0, PT, R15, R10, PT ;  /* 0x0000000a0f00720c */ /* 0x020fda0003f06270 */
[----:B------:R-:W-:Y:S05]  /*0400*/  @!P0 BRA `(.L_x_5) ;  /* 0xfffffffc00508947 */ /* 0x000fea000383ffff */
[----:B------:R-:W-:Y:S05]  /*0410*/  BSYNC.RECONVERGENT B0 ;  /* 0x0000000000007941 */ /* 0x000fea0003800200 */
.L_x_0:
[----:B0-----:R-:W1:Y:S08]  /*0420*/  LDC.64 R2, c[0x4][0x8] ;  /* 0x01000200ff027b82 */ /* 0x001e700000000a00 */
[----:B------:R-:W-:Y:S06]  /*0430*/  BAR.SYNC.DEFER_BLOCKING 0x0 ;  /* 0x0000000000007b1d */ /* 0x000fec0000010000 */
[----:B-1----:R-:W2:Y:S04]  /*0440*/  LDG.E R4, desc[UR36][R2.64+0x8] ;  /* 0x0000082402047981 */ /* 0x002ea8000c1e1900 */
[----:B------:R-:W3:Y:S01]  /*0450*/  LDG.E R6, desc[UR36][R2.64+0xc] ;  /* 0x00000c2402067981 */ /* 0x000ee2000c1e1900 */
[----:B--2---:R-:W-:-:S04]  /*0460*/  IADD3 R15, PT, PT, R4, UR38, RZ ;  /* 0x00000026040f7c10 */ /* 0x004fc8000fffe0ff */
[----:B---3--:R-:W-:-:S13]  /*0470*/  ISETP.GE.AND P0, PT, R15, R6, PT ;  /* 0x000000060f00720c */ /* 0x008fda0003f06270 */
[----:B------:R-:W-:Y:S05]  /*0480*/  @P0 BRA `(.L_x_6) ;  /* 0x0000000000c40947 */ /* 0x000fea0003800000 */
[----:B------:R-:W0:Y:S02]  /*0490*/  LDC.64 R2, c[0x4][0x20] ;  /* 0x01000800ff027b82 */ /* 0x000e240000000a00 */
[----:B0-----:R0:W5:Y:S01]  /*04a0*/  LDG.E R14, desc[UR36][R2.64+0x4] ;  /* 0x00000424020e7981 */ /* 0x001162000c1e1900 */
[----:B------:R-:W-:Y:S01]  /*04b0*/  BSSY.RECONVERGENT B0, `(.L_x_6) ;  /* 0x000002e000007945 */ /* 0x000fe20003800200 */
.L_x_11:
        /* <DEDUP_REMOVED lines=10> */
.L_x_10:
[----:B-1----:R-:W4:Y:S04]  /*0560*/  LDG.E R17, desc[UR36][R4.64+0xc] ;  /* 0x00000c2404117981 */ /* 0x002f28000c1e1900 */
[----:B------:R-:W5:Y:S01]  /*0570*/  LDG.E R16, desc[UR36][R4.64+0x8] ;  /* 0x0000082404107981 */ /* 0x000f62000c1e1900 */
[----:B----4-:R-:W-:Y:S02]  /*0580*/  IMAD.IADD R17, R17, 0x1, R8 ;  /* 0x0000000111117824 */ /* 0x010fe400078e0208 */
[----:B-----5:R-:W-:-:S04]  /*0590*/  IMAD.IADD R16, R15, 0x1, -R16 ;  /* 0x000000010f107824 */ /* 0x020fc800078e0a10 */
[----:B------:R-:W-:Y:S02]  /*05a0*/  IMAD R21, R16, R14, R17 ;  /* 0x0000000e10157224 */ /* 0x000fe400078e0211 */
[----:B------:R-:W4:Y:S02]  /*05b0*/  LDG.E.64 R16, desc[UR36][R12.64] ;  /* 0x000000240c107981 */ /* 0x000f24000c1e1b00 */
[----:B------:R-:W-:-:S06]  /*05c0*/  IMAD.WIDE R20, R21, 0x8, R2 ;  /* 0x0000000815147825 */ /* 0x000fcc00078e0202 */
[----:B------:R-:W5:Y:S01]  /*05d0*/  LDG.E.64 R20, desc[UR36][R20.64] ;  /* 0x0000002414147981 */ /* 0x000f62000c1e1b00 */
[----:B----4-:R-:W-:-:S05]  /*05e0*/  IMAD.WIDE.U32 R24, R8, 0x8, R16 ;  /* 0x0000000808187825 */ /* 0x010fca00078e0010 */
[----:B-----5:R0:W-:Y:S04]  /*05f0*/  ST.E.64 desc[UR36][R24.64+0x18], R20 ;  /* 0x0000181418007985 */ /* 0x0201e8000c101b24 */
[----:B------:R-:W4:Y:S01]  /*0600*/  LDG.E.64 R26, desc[UR36][R12.64] ;  /* 0x000000240c1a7981 */ /* 0x000f22000c1e1b00 */
[----:B------:R-:W-:-:S05]  /*0610*/  HFMA2 R23, -RZ, RZ, 0, 5.9604644775390625e-08 ;  /* 0x00000001ff177431 */ /* 0x000fca00000001ff */
[----:B----4-:R4:W-:Y:S04]  /*0620*/  ST.E desc[UR36][R26.64], R23 ;  /* 0x000000171a007985 */ /* 0x0109e8000c101924 */
[----:B------:R-:W5:Y:S04]  /*0630*/  LDG.E.64 R16, desc[UR36][R12.64] ;  /* 0x000000240c107981 */ /* 0x000f68000c1e1b00 */
[----:B--2---:R-:W2:Y:S01]  /*0640*/  LDG.E.64 R18, desc[UR36][R6.64+0x8] ;  /* 0x0000082406127981 */ /* 0x004ea2000c1e1b00 */
[----:B------:R-:W2:Y:S01]  /*0650*/  I2F.F64.U32 R28, R8 ;  /* 0x00000008001c7312 */ /* 0x000ea20000201800 */
[----:B-----5:R-:W-:-:S06]  /*0660*/  IMAD.WIDE.U32 R16, R8, 0x8, R16 ;  /* 0x0000000808107825 */ /* 0x020fcc00078e0010 */
[----:B------:R-:W5:Y:S01]  /*0670*/  LD.E.64 R16, desc[UR36][R16.64+0x18] ;  /* 0x0000182410107980 */ /* 0x000f62000c101b00 */
[----:B--2---:R-:W-:-:S07]  /*0680*/  DFMA R18, R28, 1.5, R18 ;  /* 0x3ff800001c12782b */ /* 0x004fce0000000012 */
[----:B-----5:R4:W-:Y:S04]  /*0690*/  ST.E.64 desc[UR36][R16.64+0x8], R18 ;  /* 0x0000081210007985 */ /* 0x0209e8000c101b24 */
[----:B0-----:R-:W2:Y:S02]  /*06a0*/  LDG.E.64 R20, desc[UR36][R12.64] ;  /* 0x000000240c147981 */ /* 0x001ea4000c1e1b00 */
[----:B--2---:R-:W-:-:S06]  /*06b0*/  IMAD.WIDE.U32 R24, R8, 0x8, R20 ;  /* 0x0000000808187825 */ /* 0x004fcc00078e0014 */
[----:B------:R-:W2:Y:S01]  /*06c0*/  LD.E.64 R24, desc[UR36][R24.64+0x18] ;  /* 0x0000182418187980 */ /* 0x000ea2000c101b00 */
[----:B------:R-:W-:Y:S01]  /*06d0*/  DADD R20, R18, 1.5 ;  /* 0x3ff8000012147429 */ /* 0x000fe20000000000 */
[----:B------:R-:W-:-:S06]  /*06e0*/  VIADD R8, R8, 0x40 ;  /* 0x0000004008087836 */ /* 0x000fcc0000000000 */
[----:B--2---:R4:W-:Y:S04]  /*06f0*/  ST.E.64 desc[UR36][R24.64+0x10], R20 ;  /* 0x0000101418007985 */ /* 0x0049e8000c101b24 */
[----:B---3--:R-:W2:Y:S02]  /*0700*/  LDG.E R14, desc[UR36][R10.64+0x4] ;  /* 0x000004240a0e7981 */ /* 0x008ea4000c1e1900 */
[----:B--2---:R-:W-:-:S13]  /*0710*/  ISETP.GE.AND P0, PT, R8, R14, PT ;  /* 0x0000000e0800720c */ /* 0x004fda0003f06270 */
[----:B----4-:R-:W-:Y:S05]  /*0720*/  @!P0 BRA `(.L_x_10) ;  /* 0xfffffffc008c8947 */ /* 0x010fea000383ffff */
[----:B------:R-:W-:Y:S05]  /*0730*/  BSYNC.RECONVERGENT B2 ;  /* 0x0000000000027941 */ /* 0x000fea0003800200 */
.L_x_9:
[----:B------:R1:W5:Y:S02]  /*0740*/  LDG.E R6, desc[UR36][R4.64+0xc] ;  /* 0x00000c2404067981 */ /* 0x000364000c1e1900 */
.L_x_8:
[----:B------:R-:W-:Y:S05]  /*0750*/  BSYNC.RECONVERGENT B1 ;  /* 0x0000000000017941 */ /* 0x000fea0003800200 */
.L_x_7:
[----:B------:R-:W-:-:S05]  /*0760*/  VIADD R15, R15, 0x40 ;  /* 0x000000400f0f7836 */ /* 0x000fca0000000000 */
[----:B-----5:R-:W-:-:S13]  /*0770*/  ISETP.GE.AND P0, PT, R15, R6, PT ;  /* 0x000000060f00720c */ /* 0x020fda0003f06270 */
[----:B------:R-:W-:Y:S05]  /*0780*/  @!P0 BRA `(.L_x_11) ;  /* 0xfffffffc004c8947 */ /* 0x000fea000383ffff */
[----:B------:R-:W-:Y:S05]  /*0790*/  BSYNC.RECONVERGENT B0 ;  /* 0x0000000000007941 */ /* 0x000fea0003800200 */
.L_x_6:
[----:B0-----:R-:W1:Y:S08]  /*07a0*/  LDC.64 R2, c[0x4][0x8] ;  /* 0x01000200ff027b82 */ /* 0x001e700000000a00 */
[----:B------:R-:W-:Y:S06]  /*07b0*/  BAR.SYNC.DEFER_BLOCKING 0x0 ;  /* 0x0000000000007b1d */ /* 0x000fec0000010000 */
[----:B-1----:R-:W2:Y:S04]  /*07c0*/  LDG.E R4, desc[UR36][R2.64+0x10] ;  /* 0x0000102402047981 */ /* 0x002ea8000c1e1900 */
[----:B------:R-:W3:Y:S01]  /*07d0*/  LDG.E R6, desc[UR36][R2.64+0x14] ;  /* 0x0000142402067981 */ /* 0x000ee2000c1e1900 */
[----:B--2---:R-:W-:-:S05]  /*07e0*/  VIADD R15, R4, UR38 ;  /* 0x00000026040f7c36 */ /* 0x004fca0008000000 */
[----:B---3--:R-:W-:-:S13]  /*07f0*/  ISETP.GE.AND P0, PT, R15, R6, PT ;  /* 0x000000060f00720c */ /* 0x008fda0003f06270 */
[----:B------:R-:W-:Y:S05]  /*0800*/  @P0 BRA `(.L_x_12) ;  /* 0x0000000c00f80947 */ /* 0x000fea0003800000 */
.L_x_19:
[----:B------:R-:W-:Y:S01]  /*0810*/  ISETP.NE.AND P0, PT, R9, RZ, PT ;  /* 0x000000ff0900720c */ /* 0x000fe20003f05270 */
[----:B------:R-:W-:-:S12]  /*0820*/  BSSY.RECONVERGENT B0, `(.L_x_13) ;  /* 0x00000f7000007945 */ /* 0x000fd80003800200 */
[----:B----4-:R-:W-:Y:S05]  /*0830*/  @!P0 BRA `(.L_x_14) ;  /* 0x0000000000a88947 */ /* 0x010fea0003800000 */
[----:B------:R-:W0:Y:S02]  /*0840*/  LDC.64 R2, c[0x4][0x20] ;  /* 0x01000800ff027b82 */ /* 0x000e240000000a00 */
[----:B0-----:R-:W2:Y:S01]  /*0850*/  LDG.E R8, desc[UR36][R2.64+0x8] ;  /* 0x0000082402087981 */ /* 0x001ea2000c1e1900 */
[----:B------:R-:W-:Y:S01]  /*0860*/  BSSY.RECONVERGENT B1, `(.L_x_15) ;  /* 0x0000026000017945 */ /* 0x000fe20003800200 */
[----:B--2---:R-:W-:-:S13]  /*0870*/  ISETP.GE.AND P0, PT, R9, R8, PT ;  /* 0x000000080900720c */ /* 0x004fda0003f06270 */
[----:B------:R-:W-:Y:S05]  /*0880*/  @P0 BRA `(.L_x_16) ;  /* 0x00000000008c0947 */ /* 0x000fea0003800000 */
[----:B------:R-:W0:Y:S01]  /*0890*/  LDC.64 R4, c[0x0][0x388] ;  /* 0x0000e200ff047b82 */ /* 0x000e220000000a00 */
[----:B------:R-:W-:Y:S01]  /*08a0*/  MOV R23, R8 ;  /* 0x0000000800177202 */ /* 0x000fe20000000f00 */
[----:B------:R-:W-:-:S06]  /*08b0*/  IMAD.MOV.U32 R8, RZ, RZ, R9 ;  /* 0x000000ffff087224 */ /* 0x000fcc00078e0009 */
[----:B------:R-:W1:Y:S08]  /*08c0*/  LDC.64 R6, c[0x4][0x8] ;  /* 0x01000200ff067b82 */ /* 0x000e700000000a00 */
[----:B------:R-:W2:Y:S01]  /*08d0*/  LDC.64 R10, c[0x4][0x28] ;  /* 0x01000a00ff0a7b82 */ /* 0x000ea20000000a00 */
[----:B0-----:R-:W-:-:S07]  /*08e0*/  IMAD.WIDE R12, R15, 0x8, R4 ;  /* 0x000000080f0c7825 */ /* 0x001fce00078e0204 */
.L_x_17:
[----:B-1----:R-:W3:Y:S04]  /*08f0*/  LDG.E R17, desc[UR36][R6.64+0x14] ;  /* 0x0000142406117981 */ /* 0x002ee8000c1e1900 */
[----:B------:R-:W4:Y:S01]  /*0900*/  LDG.E R16, desc[UR36][R6.64+0x10] ;  /* 0x0000102406107981 */ /* 0x000f22000c1e1900 */
[----:B---3--:R-:W-:Y:S02]  /*0910*/  IMAD.IADD R14, R17, 0x1, R8 ;  /* 0x00000001110e7824 */ /* 0x008fe400078e0208 */
[----:B----4-:R-:W-:-:S04]  /*0920*/  IMAD.IADD R16, R15, 0x1, -R16 ;  /* 0x000000010f107824 */ /* 0x010fc800078e0a10 */
[----:B------:R-:W-:Y:S02]  /*0930*/  IMAD R21, R16, R23, R14 ;  /* 0x0000001710157224 */ /* 0x000fe400078e020e */
[----:B------:R-:W3:Y:S02]  /*0940*/  LDG.E.64 R16, desc[UR36][R12.64] ;  /* 0x000000240c107981 */ /* 0x000ee4000c1e1b00 */
[----:B------:R-:W-:-:S06]  /*0950*/  IMAD.WIDE R20, R21, 0x8, R4 ;  /* 0x0000000815147825 */ /* 0x000fcc00078e0204 */
[----:B------:R-:W4:Y:S01]  /*0960*/  LDG.E.64 R20, desc[UR36][R20.64] ;  /* 0x0000002414147981 */ /* 0x000f22000c1e1b00 */
[----:B---3--:R-:W-:-:S05]  /*0970*/  IMAD.WIDE.U32 R24, R8, 0x8, R16 ;  /* 0x0000000808187825 */ /* 0x008fca00078e0010 */
[----:B----4-:R0:W-:Y:S04]  /*0980*/  ST.E.64 desc[UR36][R24.64+0x18], R20 ;  /* 0x0000181418007985 */ /* 0x0101e8000c101b24 */
[----:B------:R-:W3:Y:S01]  /*0990*/  LDG.E.64 R26, desc[UR36][R12.64] ;  /* 0x000000240c1a7981 */ /* 0x000ee2000c1e1b00 */
[----:B------:R-:W-:-:S05]  /*09a0*/  HFMA2 R23, -RZ, RZ, 0, 1.1920928955078125e-07 ;  /* 0x00000002ff177431 */ /* 0x000fca00000001ff */
[----:B---3--:R1:W-:Y:S04]  /*09b0*/  ST.E desc[UR36][R26.64], R23 ;  /* 0x000000171a007985 */ /* 0x0083e8000c101924 */
[----:B------:R-:W3:Y:S04]  /*09c0*/  LDG.E.64 R16, desc[UR36][R12.64] ;  /* 0x000000240c107981 */ /* 0x000ee8000c1e1b00 */
[----:B--2---:R-:W2:Y:S01]  /*09d0*/  LDG.E.64 R18, desc[UR36][R10.64+0x10] ;  /* 0x000010240a127981 */ /* 0x004ea2000c1e1b00 */
[----:B------:R-:W2:Y:S01]  /*09e0*/  I2F.F64.U32 R28, R8 ;  /* 0x00000008001c7312 */ /* 0x000ea20000201800 */
[----:B---3--:R-:W-:-:S06]  /*09f0*/  IMAD.WIDE.U32 R16, R8, 0x8, R16 ;  /* 0x0000000808107825 */ /* 0x008fcc00078e0010 */
[----:B------:R-:W3:Y:S01]  /*0a00*/  LD.E.64 R16, desc[UR36][R16.64+0x18] ;  /* 0x0000182410107980 */ /* 0x000ee2000c101b00 */
[----:B--2---:R-:W-:-:S07]  /*0a10*/  DFMA R18, R28, 1.5, R18 ;  /* 0x3ff800001c12782b */ /* 0x004fce0000000012 */
[----:B---3--:R3:W-:Y:S04]  /*0a20*/  ST.E.64 desc[UR36][R16.64+0x8], R18 ;  /* 0x0000081210007985 */ /* 0x0087e8000c101b24 */
[----:B0-----:R-:W2:Y:S02]  /*0a30*/  LDG.E.64 R20, desc[UR36][R12.64] ;  /* 0x000000240c147981 */ /* 0x001ea4000c1e1b00 */
[----:B--2---:R-:W-:-:S06]  /*0a40*/  IMAD.WIDE.U32 R24, R8, 0x8, R20 ;  /* 0x0000000808187825 */ /* 0x004fcc00078e0014 */
[----:B------:R-:W2:Y:S01]  /*0a50*/  LD.E.64 R24, desc[UR36][R24.64+0x18] ;  /* 0x0000182418187980 */ /* 0x000ea2000c101b00 */
[----:B------:R-:W-:Y:S01]  /*0a60*/  DADD R20, R18, 1.5 ;  /* 0x3ff8000012147429 */ /* 0x000fe20000000000 */
[----:B------:R-:W-:-:S06]  /*0a70*/  VIADD R8, R8, 0x40 ;  /* 0x0000004008087836 */ /* 0x000fcc0000000000 */
[----:B--2---:R3:W-:Y:S04]  /*0a80*/  ST.E.64 desc[UR36][R24.64+0x10], R20 ;  /* 0x0000101418007985 */ /* 0x0047e8000c101b24 */
[----:B-1----:R-:W2:Y:S02]  /*0a90*/  LDG.E R23, desc[UR36][R2.64+0x8] ;  /* 0x0000082402177981 */ /* 0x002ea4000c1e1900 */
[----:B--2---:R-:W-:-:S13]  /*0aa0*/  ISETP.GE.AND P0, PT, R8, R23, PT ;  /* 0x000000170800720c */ /* 0x004fda0003f06270 */
[----:B---3--:R-:W-:Y:S05]  /*0ab0*/  @!P0 BRA `(.L_x_17) ;  /* 0xfffffffc008c8947 */ /* 0x008fea000383ffff */
.L_x_16:
[----:B------:R-:W-:Y:S05]  /*0ac0*/  BSYNC.RECONVERGENT B1 ;  /* 0x0000000000017941 */ /* 0x000fea0003800200 */
.L_x_15:
[----:B------:R-:W-:Y:S05]  /*0ad0*/  BRA `(.L_x_18) ;  /* 0x0000000c002c7947 */ /* 0x000fea0003800000 */
.L_x_14:
[----:B------:R-:W0:Y:S02]  /*0ae0*/  LDC.64 R2, c[0x0][0x388] ;  /* 0x0000e200ff027b82 */ /* 0x000e240000000a00 */
[----:B0-----:R-:W-:-:S05]  /*0af0*/  IMAD.WIDE R2, R15, 0x8, R2 ;  /* 0x000000080f027825 */ /* 0x001fca00078e0202 */
[----:B------:R-:W2:Y:S01]  /*0b00*/  LDG.E.64 R6, desc[UR36][R2.64] ;  /* 0x0000002402067981 */ /* 0x000ea2000c1e1b00 */
[----:B------:R-:W-:-:S05]  /*0b10*/  IMAD.MOV.U32 R4, RZ, RZ, -0x1 ;  /* 0xffffffffff047424 */ /* 0x000fca00078e00ff */
[----:B--2---:R0:W-:Y:S04]  /*0b20*/  ST.E desc[UR36][R6.64+0x338], R4 ;  /* 0x0003380406007985 */ /* 0x0041e8000c101924 */
[----:B------:R-:W2:Y:S04]  /*0b30*/  LDG.E.64 R10, desc[UR36][R2.64] ;  /* 0x00000024020a7981 */ /* 0x000ea8000c1e1b00 */
[----:B--2---:R1:W-:Y:S04]  /*0b40*/  ST.E desc[UR36][R10.64+0x33c], R4 ;  /* 0x00033c040a007985 */ /* 0x0043e8000c101924 */
[----:B------:R-:W2:Y:S04]  /*0b50*/  LDG.E.64 R12, desc[UR36][R2.64] ;  /* 0x00000024020c7981 */ /* 0x000ea8000c1e1b00 */
[----:B--2---:R2:W-:Y:S04]  /*0b60*/  ST.E desc[UR36][R12.64+0x340], R4 ;  /* 0x000340040c007985 */ /* 0x0045e8000c101924 */
[----:B------:R-:W3:Y:S04]  /*0b70*/  LDG.E.64 R16, desc[UR36][R2.64] ;  /* 0x0000002402107981 */ /* 0x000ee8000c1e1b00 */
[----:B---3--:R3:W-:Y:S04]  /*0b80*/  ST.E desc[UR36][R16.64+0x344], R4 ;  /* 0x0003440410007985 */ /* 0x0087e8000c101924 */
[----:B------:R-:W4:Y:S04]  /*0b90*/  LDG.E.64 R18, desc[UR36][R2.64] ;  /* 0x0000002402127981 */ /* 0x000f28000c1e1b00 */
[----:B----4-:R4:W-:Y:S04]  /*0ba0*/  ST.E desc[UR36][R18.64+0x348], R4 ;  /* 0x0003480412007985 */ /* 0x0109e8000c101924 */
[----:B------:R-:W5:Y:S04]  /*0bb0*/  LDG.E.64 R20, desc[UR36][R2.64] ;  /* 0x0000002402147981 */ /* 0x000f68000c1e1b00 */
[----:B-----5:R5:W-:Y:S04]  /*0bc0*/  ST.E desc[UR36][R20.64+0x34c], R4 ;  /* 0x00034c0414007985 */ /* 0x020be8000c101924 */
[----:B0-----:R-:W2:Y:S04]  /*0bd0*/  LDG.E.64 R6, desc[UR36][R2.64] ;  /* 0x0000002402067981 */ /* 0x001ea8000c1e1b00 */
[----:B--2---:R0:W-:Y:S04]  /*0be0*/  ST.E desc[UR36][R6.64+0x350], R4 ;  /* 0x0003500406007985 */ /* 0x0041e8000c101924 */
[----:B-1----:R-:W2:Y:S04]  /*0bf0*/  LDG.E.64 R10, desc[UR36][R2.64] ;  /* 0x00000024020a7981 */ /* 0x002ea8000c1e1b00 */
[----:B--2---:R1:W-:Y:S04]  /*0c00*/  ST.E desc[UR36][R10.64+0x354], R4 ;  /* 0x000354040a007985 */ /* 0x0043e8000c101924 */
[----:B------:R-:W2:Y:S04]  /*0c10*/  LDG.E.64 R12, desc[UR36][R2.64] ;  /* 0x00000024020c7981 */ /* 0x000ea8000c1e1b00 */
[----:B--2---:R2:W-:Y:S04]  /*0c20*/  ST.E desc[UR36][R12.64+0x358], R4 ;  /* 0x000358040c007985 */ /* 0x0045e8000c101924 */
[----:B---3--:R-:W3:Y:S04]  /*0c30*/  LDG.E.64 R16, desc[UR36][R2.64] ;  /* 0x0000002402107981 */ /* 0x008ee8000c1e1b00 */
[----:B---3--:R3:W-:Y:S04]  /*0c40*/  ST.E desc[UR36][R16.64+0x35c], R4 ;  /* 0x00035c0410007985 */ /* 0x0087e8000c101924 */
[----:B----4-:R-:W4:Y:S04]  /*0c50*/  LDG.E.64 R18, desc[UR36][R2.64] ;  /* 0x0000002402127981 */ /* 0x010f28000c1e1b00 */
[----:B----4-:R4:W-:Y:S04]  /*0c60*/  ST.E desc[UR36][R18.64+0x360], R4 ;  /* 0x0003600412007985 */ /* 0x0109e8000c101924 */
[----:B-----5:R-:W5:Y:S04]  /*0c70*/  LDG.E.64 R20, desc[UR36][R2.64] ;  /* 0x0000002402147981 */ /* 0x020f68000c1e1b00 */
        /* <DEDUP_REMOVED lines=169> */
[----:B0-----:R-:W5:Y:S04]  /*1710*/  LDG.E.64 R6, desc[UR36][R2.64] ;  /* 0x0000002402067981 */ /* 0x001f68000c1e1b00 */
[----:B-----5:R4:W-:Y:S04]  /*1720*/  ST.E desc[UR36][R6.64+0x4b8], R4 ;  /* 0x0004b80406007985 */ /* 0x0209e8000c101924 */
[----:B-1----:R-:W5:Y:S04]  /*1730*/  LDG.E.64 R10, desc[UR36][R2.64] ;  /* 0x00000024020a7981 */ /* 0x002f68000c1e1b00 */
[----:B-----5:R4:W-:Y:S04]  /*1740*/  ST.E desc[UR36][R10.64+0x4bc], R4 ;  /* 0x0004bc040a007985 */ /* 0x0209e8000c101924 */
[----:B--2---:R-:W2:Y:S04]  /*1750*/  LDG.E.64 R12, desc[UR36][R2.64] ;  /* 0x00000024020c7981 */ /* 0x004ea8000c1e1b00 */
[----:B--2---:R4:W-:Y:S04]  /*1760*/  ST.E desc[UR36][R12.64+0x4c0], R4 ;  /* 0x0004c0040c007985 */ /* 0x0049e8000c101924 */
[----:B---3--:R-:W2:Y:S04]  /*1770*/  LDG.E.64 R16, desc[UR36][R2.64] ;  /* 0x0000002402107981 */ /* 0x008ea8000c1e1b00 */
[----:B--2---:R4:W-:Y:S02]  /*1780*/  ST.E desc[UR36][R16.64+0x4c4], R4 ;  /* 0x0004c40410007985 */ /* 0x0049e4000c101924 */
.L_x_18:
[----:B------:R-:W-:Y:S05]  /*1790*/  BSYNC.RECONVERGENT B0 ;  /* 0x0000000000007941 */ /* 0x000fea0003800200 */
.L_x_13:
[----:B------:R-:W0:Y:S02]  /*17a0*/  LDC.64 R2, c[0x4][0x8] ;  /* 0x01000200ff027b82 */ /* 0x000e240000000a00 */
[----:B0-----:R-:W2:Y:S01]  /*17b0*/  LDG.E R2, desc[UR36][R2.64+0x14] ;  /* 0x0000142402027981 */ /* 0x001ea2000c1e1900 */
[----:B------:R-:W-:-:S05]  /*17c0*/  VIADD R15, R15, 0x40 ;  /* 0x000000400f0f7836 */ /* 0x000fca0000000000 */
[----:B--2---:R-:W-:-:S13]  /*17d0*/  ISETP.GE.AND P0, PT, R15, R2, PT ;  /* 0x000000020f00720c */ /* 0x004fda0003f06270 */
[----:B------:R-:W-:Y:S05]  /*17e0*/  @!P0 BRA `(.L_x_19) ;  /* 0xfffffff000088947 */ /* 0x000fea000383ffff */
.L_x_12:
[----:B------:R-:W-:Y:S01]  /*17f0*/  BAR.SYNC.DEFER_BLOCKING 0x0 ;  /* 0x0000000000007b1d */ /* 0x000fe20000010000 */
[----:B------:R-:W-:-:S13]  /*1800*/  ISETP.GT.U32.AND P0, PT, R9, 0x3e7, PT ;  /* 0x000003e70900780c */ /* 0x000fda0003f04070 */
[----:B------:R-:W-:Y:S05]  /*1810*/  @P0 BRA `(.L_x_20) ;  /* 0x0000001c00940947 */ /* 0x000fea0003800000 */
[----:B----4-:R-:W0:Y:S01]  /*1820*/  LDC.64 R6, c[0x4][0x10] ;  /* 0x01000400ff067b82 */ /* 0x010e220000000a00 */
[----:B------:R-:W-:-:S05]  /*1830*/  SHF.L.U32 R3, R9, 0x1, RZ ;  /* 0x0000000109037819 */ /* 0x000fca00000006ff */
[----:B0-----:R-:W-:-:S05]  /*1840*/  IMAD.WIDE.U32 R6, R3, 0x8, R6 ;  /* 0x0000000803067825 */ /* 0x001fca00078e0006 */
[----:B------:R-:W2:Y:S04]  /*1850*/  LDG.E.64 R10, desc[UR36][R6.64] ;  /* 0x00000024060a7981 */ /* 0x000ea8000c1e1b00 */
[----:B------:R-:W3:Y:S01]  /*1860*/  LDG.E.64 R12, desc[UR36][R6.64+0x8] ;  /* 0x00000824060c7981 */ /* 0x000ee2000c1e1b00 */
[----:B------:R-:W0:Y:S01]  /*1870*/  LDCU.64 UR4, c[0x0][0x380] ;  /* 0x00007000ff0477ac */ /* 0x000e220008000a00 */
[----:B------:R-:W-:Y:S01]  /*1880*/  BSSY B0, `(.L_x_21) ;  /* 0x0000043000007945 */ /* 0x000fe20003800000 */
[----:B0-----:R-:W-:Y:S02]  /*1890*/  IMAD.U32 R2, RZ, RZ, UR4 ;  /* 0x00000004ff027e24 */ /* 0x001fe4000f8e00ff */
[----:B------:R-:W-:Y:S01]  /*18a0*/  IMAD.U32 R3, RZ, RZ, UR5 ;  /* 0x00000005ff037e24 */ /* 0x000fe2000f8e00ff */
[----:B--2---:R-:W-:Y:S08]  /*18b0*/  F2F.F32.F64 R4, R10 ;  /* 0x0000000a00047310 */ /* 0x004ff00000301000 */
[----:B---3--:R-:W0:Y:S02]  /*18c0*/  F2F.F32.F64 R5, R12 ;  /* 0x0000000c00057310 */ /* 0x008e240000301000 */
[----:B0-----:R0:W-:Y:S02]  /*18d0*/  STL.64 [R1], R4 ;  /* 0x0000000401007387 */ /* 0x0011e40000100a00 */
.L_x_28:
[----:B------:R-:W2:Y:S01]  /*18e0*/  LD.E R8, desc[UR36][R2.64] ;  /* 0x0000002402087980 */ /* 0x000ea2000c101900 */
[----:B------:R-:W2:Y:S02]  /*18f0*/  LDC.64 R14, c[0x4][0x20] ;  /* 0x01000800ff0e7b82 */ /* 0x000ea40000000a00 */
[----:B--2---:R-:W-:-:S06]  /*1900*/  IMAD.WIDE R14, R8, 0x4, R14 ;  /* 0x00000004080e7825 */ /* 0x004fcc00078e020e */
[----:B------:R-:W2:Y:S01]  /*1910*/  LDG.E R14, desc[UR36][R14.64] ;  /* 0x000000240e0e7981 */ /* 0x000ea2000c1e1900 */
[----:B------:R-:W-:Y:S01]  /*1920*/  BSSY B1, `(.L_x_22) ;  /* 0x0000037000017945 */ /* 0x000fe20003800000 */
[----:B------:R-:W-:Y:S02]  /*1930*/  PLOP3.LUT P0, PT, PT, PT, PT, 0x80, 0x8 ;  /* 0x000000000008781c */ /* 0x000fe40003f0f070 */
[----:B--2---:R-:W-:-:S13]  /*1940*/  ISETP.GE.AND P1, PT, R14, 0x1, PT ;  /* 0x000000010e00780c */ /* 0x004fda0003f26270 */
[----:B------:R-:W-:Y:S05]  /*1950*/  @!P1 BRA `(.L_x_23) ;  /* 0x0000000000cc9947 */ /* 0x000fea0003800000 */
[----:B------:R-:W2:Y:S01]  /*1960*/  LD.E.64 R12, desc[UR36][R2.64+0x18] ;  /* 0x00001824020c7980 */ /* 0x000ea2000c101b00 */
[----:B------:R-:W-:-:S06]  /*1970*/  IMAD R15, R8, 0x4, R1 ;  /* 0x00000004080f7824 */ /* 0x000fcc00078e0201 */
[----:B------:R-:W3:Y:S04]  /*1980*/  LDL R15, [R15] ;  /* 0x000000000f0f7983 */ /* 0x000ee80000100800 */
[----:B--2---:R-:W2:Y:S04]  /*1990*/  LD.E.64 R18, desc[UR36][R12.64+0x10] ;  /* 0x000010240c127980 */ /* 0x004ea8000c101b00 */
[----:B------:R-:W4:Y:S01]  /*19a0*/  LD.E.64 R16, desc[UR36][R12.64+0x8] ;  /* 0x000008240c107980 */ /* 0x000f22000c101b00 */
[----:B------:R-:W-:Y:S01]  /*19b0*/  BSSY.RELIABLE B2, `(.L_x_24) ;  /* 0x000001f000027945 */ /* 0x000fe20003800100 */
[----:B------:R-:W-:Y:S01]  /*19c0*/  MOV R10, R2 ;  /* 0x00000002000a7202 */ /* 0x000fe20000000f00 */
[----:B------:R-:W-:-:S02]  /*19d0*/  IMAD.MOV.U32 R11, RZ, RZ, R3 ;  /* 0x000000ffff0b7224 */ /* 0x000fc400078e0003 */
[----:B0-----:R-:W-:Y:S01]  /*19e0*/  IMAD.MOV.U32 R4, RZ, RZ, R2 ;  /* 0x000000ffff047224 */ /* 0x001fe200078e0002 */
[----:B------:R-:W-:Y:S01]  /*19f0*/  MOV R2, R12 ;  /* 0x0000000c00027202 */ /* 0x000fe20000000f00 */
[----:B------:R-:W-:Y:S02]  /*1a00*/  IMAD.MOV.U32 R5, RZ, RZ, R3 ;  /* 0x000000ffff057224 */ /* 0x000fe400078e0003 */
[----:B------:R-:W-:Y:S01]  /*1a10*/  IMAD.MOV.U32 R3, RZ, RZ, R13 ;  /* 0x000000ffff037224 */ /* 0x000fe200078e000d */
[----:B--2---:R-:W3:Y:S08]  /*1a20*/  F2F.F32.F64 R18, R18 ;  /* 0x0000001200127310 */ /* 0x004ef00000301000 */
[----:B----4-:R-:W0:Y:S01]  /*1a30*/  F2F.F32.F64 R16, R16 ;  /* 0x0000001000107310 */ /* 0x010e220000301000 */
[----:B---3--:R-:W-:-:S04]  /*1a40*/  FSETP.GTU.AND P1, PT, R15, R18, PT ;  /* 0x000000120f00720b */ /* 0x008fc80003f2c000 */
[----:B0-----:R-:W-:-:S13]  /*1a50*/  FSETP.LTU.OR P1, PT, R15, R16, P1 ;  /* 0x000000100f00720b */ /* 0x001fda0000f29400 */
[----:B------:R-:W-:Y:S05]  /*1a60*/  @!P1 BRA `(.L_x_25) ;  /* 0x0000000000409947 */ /* 0x000fea0003800000 */
[----:B------:R-:W-:-:S07]  /*1a70*/  IMAD.MOV.U32 R19, RZ, RZ, RZ ;  /* 0x000000ffff137224 */ /* 0x000fce00078e00ff */
.L_x_26:
[----:B------:R-:W-:Y:S01]  /*1a80*/  VIADD R19, R19, 0x1 ;  /* 0x0000000113137836 */ /* 0x000fe20000000000 */
[----:B------:R-:W-:Y:S01]  /*1a90*/  MOV R2, R4 ;  /* 0x0000000400027202 */ /* 0x000fe20000000f00 */
[----:B------:R-:W-:-:S03]  /*1aa0*/  IMAD.MOV.U32 R3, RZ, RZ, R5 ;  /* 0x000000ffff037224 */ /* 0x000fc600078e0005 */
[----:B------:R-:W-:-:S13]  /*1ab0*/  ISETP.GE.AND P1, PT, R19, R14, PT ;  /* 0x0000000e1300720c */ /* 0x000fda0003f26270 */
[----:B------:R-:W-:Y:S05]  /*1ac0*/  @P1 BREAK.RELIABLE B2 ;  /* 0x0000000000021942 */ /* 0x000fea0003800100 */
[----:B------:R-:W-:Y:S05]  /*1ad0*/  @P1 BRA `(.L_x_23) ;  /* 0x00000000006c1947 */ /* 0x000fea0003800000 */
[----:B------:R-:W-:-:S05]  /*1ae0*/  IMAD.WIDE.U32 R10, R19, 0x8, R4 ;  /* 0x00000008130a7825 */ /* 0x000fca00078e0004 */
[----:B------:R-:W2:Y:S04]  /*1af0*/  LD.E.64 R2, desc[UR36][R10.64+0x18] ;  /* 0x000018240a027980 */ /* 0x000ea8000c101b00 */
[----:B--2---:R-:W2:Y:S04]  /*1b00*/  LD.E.64 R16, desc[UR36][R2.64+0x10] ;  /* 0x0000102402107980 */ /* 0x004ea8000c101b00 */
[----:B------:R-:W3:Y:S01]  /*1b10*/  LD.E.64 R12, desc[UR36][R2.64+0x8] ;  /* 0x00000824020c7980 */ /* 0x000ee2000c101b00 */
[----:B--2---:R-:W0:Y:S08]  /*1b20*/  F2F.F32.F64 R16, R16 ;  /* 0x0000001000107310 */ /* 0x004e300000301000 */
[----:B---3--:R-:W1:Y:S01]  /*1b30*/  F2F.F32.F64 R12, R12 ;  /* 0x0000000c000c7310 */ /* 0x008e620000301000 */
[----:B0-----:R-:W-:-:S04]  /*1b40*/  FSETP.GTU.AND P1, PT, R15, R16, PT ;  /* 0x000000100f00720b */ /* 0x001fc80003f2c000 */
[----:B-1----:R-:W-:-:S13]  /*1b50*/  FSETP.LTU.OR P1, PT, R15, R12, P1 ;  /* 0x0000000c0f00720b */ /* 0x002fda0000f29400 */
[----:B------:R-:W-:Y:S05]  /*1b60*/  @P1 BRA `(.L_x_26) ;  /* 0xfffffffc00c41947 */ /* 0x000fea000383ffff */
.L_x_25:
[----:B------:R-:W-:-:S13]  /*1b70*/  ISETP.NE.AND P1, PT, R8, 0x1, PT ;  /* 0x000000010800780c */ /* 0x000fda0003f25270 */
[----:B------:R-:W-:Y:S05]  /*1b80*/  @P1 BREAK.RELIABLE B2 ;  /* 0x0000000000021942 */ /* 0x000fea0003800100 */
[----:B------:R-:W-:Y:S05]  /*1b90*/  @P1 BRA `(.L_x_23) ;  /* 0x00000000003c1947 */ /* 0x000fea0003800000 */
[----:B------:R-:W-:Y:S05]  /*1ba0*/  BSYNC.RELIABLE B2 ;  /* 0x0000000000027941 */ /* 0x000fea0003800100 */
.L_x_24:
[----:B------:R-:W-:-:S07]  /*1bb0*/  IMAD.MOV.U32 R15, RZ, RZ, RZ ;  /* 0x000000ffff0f7224 */ /* 0x000fce00078e00ff */
.L_x_27:
[----:B------:R-:W2:Y:S01]  /*1bc0*/  LD.E.64 R2, desc[UR36][R10.64+0x18] ;  /* 0x000018240a027980 */ /* 0x000ea2000c101b00 */
[----:B------:R-:W-:Y:S01]  /*1bd0*/  IMAD.MOV.U32 R8, RZ, RZ, -0x1 ;  /* 0xffffffffff087424 */ /* 0x000fe200078e00ff */
[----:B------:R-:W-:Y:S05]  /*1be0*/  YIELD ;  /* 0x0000000000007946 */ /* 0x000fea0003800000 */
[----:B--2---:R-:W-:-:S05]  /*1bf0*/  IMAD.WIDE.U32 R12, R15, 0x4, R2 ;  /* 0x000000040f0c7825 */ /* 0x004fca00078e0002 */
[----:B------:R-:W2:Y:S01]  /*1c00*/  ATOM.E.CAS.STRONG.GPU PT, R8, [R12+0x338], R8, R9 ;  /* 0x000338080c08738b */ /* 0x000ea200001ee109 */
[C---:B------:R-:W-:Y:S01]  /*1c10*/  ISETP.LT.U32.AND P2, PT, R15.reuse, 0x63, PT ;  /* 0x000000630f00780c */ /* 0x040fe20003f41070 */
[----:B------:R-:W-:Y:S01]  /*1c20*/  IMAD.MOV.U32 R2, RZ, RZ, R4 ;  /* 0x000000ffff027224 */ /* 0x000fe200078e0004 */
[----:B------:R-:W-:Y:S01]  /*1c30*/  PLOP3.LUT P0, PT, PT, PT, PT, 0x8, 0x80 ;  /* 0x000000000080781c */ /* 0x000fe20003f0e170 */
[----:B------:R-:W-:Y:S01]  /*1c40*/  IMAD.MOV.U32 R3, RZ, RZ, R5 ;  /* 0x000000ffff037224 */ /* 0x000fe200078e0005 */
[----:B------:R-:W-:Y:S02]  /*1c50*/  IADD3 R15, PT, PT, R15, 0x1, RZ ;  /* 0x000000010f0f7810 */ /* 0x000fe40007ffe0ff */
[----:B--2---:R-:W-:-:S04]  /*1c60*/  ISETP.NE.AND P1, PT, R8, R9, PT ;  /* 0x000000090800720c */ /* 0x004fc80003f25270 */
[----:B------:R-:W-:-:S13]  /*1c70*/  ISETP.NE.AND P1, PT, R8, -0x1, P1 ;  /* 0xffffffff0800780c */ /* 0x000fda0000f25270 */
[----:B------:R-:W-:Y:S05]  /*1c80*/  @P1 BRA P2, `(.L_x_27) ;  /* 0xfffffffc00cc1947 */ /* 0x000fea000103ffff */
.L_x_23:
[----:B------:R-:W-:Y:S05]  /*1c90*/  BSYNC B1 ;  /* 0x0000000000017941 */ /* 0x000fea0003800000 */
.L_x_22:
[----:B------:R-:W-:Y:S05]  /*1ca0*/  @P0 BRA `(.L_x_28) ;  /* 0xfffffffc000c0947 */ /* 0x000fea000383ffff */
[----:B------:R-:W-:Y:S05]  /*1cb0*/  BSYNC B0 ;  /* 0x0000000000007941 */ /* 0x000fea0003800000 */
.L_x_21:
[----:B------:R-:W-:-:S13]  /*1cc0*/  ISETP.GT.U32.AND P0, PT, R9, 0x367, PT ;  /* 0x000003670900780c */ /* 0x000fda0003f04070 */
[----:B------:R-:W-:Y:S05]  /*1cd0*/  @P0 BRA `(.L_x_20) ;  /* 0x0000001800640947 */ /* 0x000fea0003800000 */
[----:B------:R-:W0:Y:S04]  /*1ce0*/  LDG.E.64 R12, desc[UR36][R6.64+0x800] ;  /* 0x00080024060c7981 */ /* 0x000e28000c1e1b00 */
[----:B------:R-:W2:Y:S01]  /*1cf0*/  LDG.E.64 R14, desc[UR36][R6.64+0x808] ;  /* 0x00080824060e7981 */ /* 0x000ea2000c1e1b00 */
[----:B------:R-:W1:Y:S01]  /*1d00*/  LDCU.64 UR4, c[0x0][0x380] ;  /* 0x00007000ff0477ac */ /* 0x000e620008000a00 */
[----:B------:R-:W-:Y:S01]  /*1d10*/  BSSY B0, `(.L_x_29) ;  /* 0x0000035000007945 */ /* 0x000fe20003800000 */
[----:B------:R-:W-:Y:S01]  /*1d20*/  VIADD R11, R9, 0x80 ;  /* 0x00000080090b7836 */ /* 0x000fe20000000000 */
[----:B-1----:R-:W-:Y:S01]  /*1d30*/  MOV R2, UR4 ;  /* 0x0000000400027c02 */ /* 0x002fe20008000f00 */
[----:B------:R-:W-:Y:S01]  /*1d40*/  IMAD.U32 R3, RZ, RZ, UR5 ;  /* 0x00000005ff037e24 */ /* 0x000fe2000f8e00ff */
[----:B0-----:R-:W-:Y:S08]  /*1d50*/  F2F.F32.F64 R4, R12 ;  /* 0x0000000c00047310 */ /* 0x001ff00000301000 */
[----:B--2---:R-:W0:Y:S02]  /*1d60*/  F2F.F32.F64 R5, R14 ;  /* 0x0000000e00057310 */ /* 0x004e240000301000 */
[----:B0-----:R0:W-:Y:S02]  /*1d70*/  STL.64 [R1], R4 ;  /* 0x0000000401007387 */ /* 0x0011e40000100a00 */
.L_x_35:
[----:B------:R-:W2:Y:S01]  /*1d80*/  LD.E R10, desc[UR36][R2.64] ;  /* 0x00000024020a7980 */ /* 0x000ea2000c101900 */
[----:B0-----:R-:W2:Y:S02]  /*1d90*/  LDC.64 R4, c[0x4][0x20] ;  /* 0x01000800ff047b82 */ /* 0x001ea40000000a00 */
[----:B--2---:R-:W-:-:S05]  /*1da0*/  IMAD.WIDE R4, R10, 0x4, R4 ;  /* 0x000000040a047825 */ /* 0x004fca00078e0204 */
[----:B------:R-:W2:Y:S01]  /*1db0*/  LDG.E R18, desc[UR36][R4.64] ;  /* 0x0000002404127981 */ /* 0x000ea2000c1e1900 */
[----:B------:R-:W-:Y:S01]  /*1dc0*/  BSSY B1, `(.L_x_30) ;  /* 0x0000028000017945 */ /* 0x000fe20003800000 */
[----:B------:R-:W-:Y:S02]  /*1dd0*/  PLOP3.LUT P0, PT, PT, PT, PT, 0x80, 0x8 ;  /* 0x000000000008781c */ /* 0x000fe40003f0f070 */
[----:B--2---:R-:W-:-:S13]  /*1de0*/  ISETP.GE.AND P1, PT, R18, 0x1, PT ;  /* 0x000000011200780c */ /* 0x004fda0003f26270 */
[----:B------:R-:W-:Y:S05]  /*1df0*/  @!P1 BRA `(.L_x_31) ;  /* 0x0000000000909947 */ /* 0x000fea0003800000 */
[----:B------:R-:W-:-:S05]  /*1e00*/  IMAD R8, R10, 0x4, R1 ;  /* 0x000000040a087824 */ /* 0x000fca00078e0201 */
[----:B------:R0:W5:Y:S01]  /*1e10*/  LDL R21, [R8] ;  /* 0x0000000008157983 */ /* 0x0001620000100800 */
[----:B------:R-:W-:Y:S01]  /*1e20*/  IMAD.MOV.U32 R4, RZ, RZ, R2 ;  /* 0x000000ffff047224 */ /* 0x000fe200078e0002 */
[----:B------:R-:W-:Y:S01]  /*1e30*/  MOV R5, R3 ;  /* 0x0000000300057202 */ /* 0x000fe20000000f00 */
[----:B------:R-:W-:-:S07]  /*1e40*/  IMAD.MOV.U32 R19, RZ, RZ, RZ ;  /* 0x000000ffff137224 */ /* 0x000fce00078e00ff */
.L_x_33:
[----:B------:R-:W-:-:S05]  /*1e50*/  IMAD.WIDE.U32 R12, R19, 0x8, R4 ;  /* 0x00000008130c7825 */ /* 0x000fca00078e0004 */
[----:B------:R-:W2:Y:S04]  /*1e60*/  LD.E.64 R2, desc[UR36][R12.64+0x18] ;  /* 0x000018240c027980 */ /* 0x000ea8000c101b00 */
[----:B--2---:R-:W2:Y:S04]  /*1e70*/  LD.E.64 R16, desc[UR36][R2.64+0x8] ;  /* 0x0000082402107980 */ /* 0x004ea8000c101b00 */
[----:B------:R-:W3:Y:S01]  /*1e80*/  LD.E.64 R14, desc[UR36][R2.64+0x10] ;  /* 0x00001024020e7980 */ /* 0x000ee2000c101b00 */
[----:B--2---:R-:W1:Y:S08]  /*1e90*/  F2F.F32.F64 R16, R16 ;  /* 0x0000001000107310 */ /* 0x004e700000301000 */
[----:B---3--:R-:W2:Y:S01]  /*1ea0*/  F2F.F32.F64 R14, R14 ;  /* 0x0000000e000e7310 */ /* 0x008ea20000301000 */
[----:B-1---5:R-:W-:-:S02]  /*1eb0*/  FSETP.GE.AND P2, PT, R21, R16, PT ;  /* 0x000000101500720b */ /* 0x022fc40003f46000 */
[----:B--2---:R-:W-:-:S13]  /*1ec0*/  FSETP.GTU.AND P1, PT, R21, R14, PT ;  /* 0x0000000e1500720b */ /* 0x004fda0003f2c000 */
[----:B------:R-:W-:Y:S05]  /*1ed0*/  @!P1 BRA P2, `(.L_x_32) ;  /* 0x0000000000189947 */ /* 0x000fea0001000000 */
[----:B------:R-:W-:-:S05]  /*1ee0*/  VIADD R19, R19, 0x1 ;  /* 0x0000000113137836 */ /* 0x000fca0000000000 */
[----:B------:R-:W-:-:S13]  /*1ef0*/  ISETP.GE.AND P1, PT, R19, R18, PT ;  /* 0x000000121300720c */ /* 0x000fda0003f26270 */
[----:B------:R-:W-:Y:S05]  /*1f00*/  @!P1 BRA `(.L_x_33) ;  /* 0xfffffffc00d09947 */ /* 0x000fea000383ffff */
[----:B------:R-:W-:Y:S01]  /*1f10*/  IMAD.MOV.U32 R2, RZ, RZ, R4 ;  /* 0x000000ffff027224 */ /* 0x000fe200078e0004 */
[----:B------:R-:W-:Y:S01]  /*1f20*/  MOV R3, R5 ;  /* 0x0000000500037202 */ /* 0x000fe20000000f00 */
[----:B------:R-:W-:Y:S06]  /*1f30*/  BRA `(.L_x_31) ;  /* 0x0000000000407947 */ /* 0x000fec0003800000 */
.L_x_32:
[----:B------:R-:W-:-:S13]  /*1f40*/  ISETP.NE.AND P1, PT, R10, 0x1, PT ;  /* 0x000000010a00780c */ /* 0x000fda0003f25270 */
[----:B------:R-:W-:Y:S05]  /*1f50*/  @P1 BRA `(.L_x_31) ;  /* 0x0000000000381947 */ /* 0x000fea0003800000 */
[----:B------:R-:W-:-:S07]  /*1f60*/  IMAD.MOV.U32 R17, RZ, RZ, RZ ;  /* 0x000000ffff117224 */ /* 0x000fce00078e00ff */
.L_x_34:
[----:B------:R-:W2:Y:S01]  /*1f70*/  LD.E.64 R2, desc[UR36][R12.64+0x18] ;  /* 0x000018240c027980 */ /* 0x000ea2000c101b00 */
[----:B------:R-:W-:Y:S01]  /*1f80*/  IMAD.MOV.U32 R10, RZ, RZ, -0x1 ;  /* 0xffffffffff0a7424 */ /* 0x000fe200078e00ff */
[----:B------:R-:W-:Y:S05]  /*1f90*/  YIELD ;  /* 0x0000000000007946 */ /* 0x000fea0003800000 */
[----:B--2---:R-:W-:-:S05]  /*1fa0*/  IMAD.WIDE.U32 R14, R17, 0x4, R2 ;  /* 0x00000004110e7825 */ /* 0x004fca00078e0002 */
[----:B------:R-:W2:Y:S01]  /*1fb0*/  ATOM.E.CAS.STRONG.GPU PT, R10, [R14+0x338], R10, R11 ;  /* 0x0003380a0e0a738b */ /* 0x000ea200001ee10b */
[C---:B------:R-:W-:Y:S01]  /*1fc0*/  ISETP.LT.U32.AND P2, PT, R17.reuse, 0x63, PT ;  /* 0x000000631100780c */ /* 0x040fe20003f41070 */
[----:B------:R-:W-:Y:S01]  /*1fd0*/  VIADD R17, R17, 0x1 ;  /* 0x0000000111117836 */ /* 0x000fe20000000000 */
[----:B------:R-:W-:Y:S01]  /*1fe0*/  PLOP3.LUT P0, PT, PT, PT, PT, 0x8, 0x80 ;  /* 0x000000000080781c */ /* 0x000fe20003f0e170 */
[----:B------:R-:W-:Y:S01]  /*1ff0*/  IMAD.MOV.U32 R3, RZ, RZ, R5 ;  /* 0x000000ffff037224 */ /* 0x000fe200078e0005 */
[----:B------:R-:W-:Y:S02]  /*2000*/  MOV R2, R4 ;  /* 0x0000000400027202 */ /* 0x000fe40000000f00 */
[----:B--2---:R-:W-:-:S04]  /*2010*/  ISETP.NE.AND P1, PT, R10, R11, PT ;  /* 0x0000000b0a00720c */ /* 0x004fc80003f25270 */
[----:B------:R-:W-:-:S13]  /*2020*/  ISETP.NE.AND P1, PT, R10, -0x1, P1 ;  /* 0xffffffff0a00780c */ /* 0x000fda0000f25270 */
[----:B------:R-:W-:Y:S05]  /*2030*/  @P1 BRA P2, `(.L_x_34) ;  /* 0xfffffffc00cc1947 */ /* 0x000fea000103ffff */
.L_x_31:
[----:B------:R-:W-:Y:S05]  /*2040*/  BSYNC B1 ;  /* 0x0000000000017941 */ /* 0x000fea0003800000 */
.L_x_30:
[----:B------:R-:W-:Y:S05]  /*2050*/  @P0 BRA `(.L_x_35) ;  /* 0xfffffffc00480947 */ /* 0x000fea000383ffff */
[----:B------:R-:W-:Y:S05]  /*2060*/  BSYNC B0 ;  /* 0x0000000000007941 */ /* 0x000fea0003800000 */
.L_x_29:
[----:B------:R-:W-:-:S13]  /*2070*/  ISETP.GT.U32.AND P0, PT, R9, 0x2e7, PT ;  /* 0x000002e70900780c */ /* 0x000fda0003f04070 */
[----:B------:R-:W-:Y:S05]  /*2080*/  @P0 BRA `(.L_x_20) ;  /* 0x0000001400780947 */ /* 0x000fea0003800000 */
[----:B------:R-:W2:Y:S04]  /*2090*/  LDG.E.64 R12, desc[UR36][R6.64+0x1000] ;  /* 0x00100024060c7981 */ /* 0x000ea8000c1e1b00 */
[----:B------:R-:W3:Y:S01]  /*20a0*/  LDG.E.64 R14, desc[UR36][R6.64+0x1008] ;  /* 0x00100824060e7981 */ /* 0x000ee2000c1e1b00 */
[----:B------:R-:W1:Y:S01]  /*20b0*/  LDCU.64 UR4, c[0x0][0x380] ;  /* 0x00007000ff0477ac */ /* 0x000e620008000a00 */
[----:B------:R-:W-:Y:S01]  /*20c0*/  BSSY B0, `(.L_x_36) ;  /* 0x0000035000007945 */ /* 0x000fe20003800000 */
[----:B------:R-:W-:Y:S02]  /*20d0*/  VIADD R11, R9, 0x100 ;  /* 0x00000100090b7836 */ /* 0x000fe40000000000 */
[----:B-1----:R-:W-:Y:S01]  /*20e0*/  IMAD.U32 R2, RZ, RZ, UR4 ;  /* 0x00000004ff027e24 */ /* 0x002fe2000f8e00ff */
[----:B------:R-:W-:Y:S01]  /*20f0*/  MOV R3, UR5 ;  /* 0x0000000500037c02 */ /* 0x000fe20008000f00 */
[----:B--2---:R-:W-:Y:S08]  /*2100*/  F2F.F32.F64 R4, R12 ;  /* 0x0000000c00047310 */ /* 0x004ff00000301000 */
[----:B---3--:R-:W1:Y:S02]  /*2110*/  F2F.F32.F64 R5, R14 ;  /* 0x0000000e00057310 */ /* 0x008e640000301000 */
[----:B-1----:R1:W-:Y:S02]  /*2120*/  STL.64 [R1], R4 ;  /* 0x0000000401007387 */ /* 0x0023e40000100a00 */
.L_x_42:
[----:B------:R-:W2:Y:S01]  /*2130*/  LD.E R10, desc[UR36][R2.64] ;  /* 0x00000024020a7980 */ /* 0x000ea2000c101900 */
[----:B-1----:R-:W2:Y:S02]  /*2140*/  LDC.64 R4, c[0x4][0x20] ;  /* 0x01000800ff047b82 */ /* 0x002ea40000000a00 */
[----:B--2---:R-:W-:-:S05]  /*2150*/  IMAD.WIDE R4, R10, 0x4, R4 ;  /* 0x000000040a047825 */ /* 0x004fca00078e0204 */
[----:B------:R-:W2:Y:S01]  /*2160*/  LDG.E R18, desc[UR36][R4.64] ;  /* 0x0000002404127981 */ /* 0x000ea2000c1e1900 */
[----:B------:R-:W-:Y:S01]  /*2170*/  BSSY B1, `(.L_x_37) ;  /* 0x0000028000017945 */ /* 0x000fe20003800000 */
[----:B------:R-:W-:Y:S02]  /*2180*/  PLOP3.LUT P0, PT, PT, PT, PT, 0x80, 0x8 ;  /* 0x000000000008781c */ /* 0x000fe40003f0f070 */
[----:B--2---:R-:W-:-:S13]  /*2190*/  ISETP.GE.AND P1, PT, R18, 0x1, PT ;  /* 0x000000011200780c */ /* 0x004fda0003f26270 */
[----:B------:R-:W-:Y:S05]  /*21a0*/  @!P1 BRA `(.L_x_38) ;  /* 0x0000000000909947 */ /* 0x000fea0003800000 */
[----:B0-----:R-:W-:-:S05]  /*21b0*/  IMAD R8, R10, 0x4, R1 ;  /* 0x000000040a087824 */ /* 0x001fca00078e0201 */
[----:B------:R0:W5:Y:S01]  /*21c0*/  LDL R21, [R8] ;  /* 0x0000000008157983 */ /* 0x0001620000100800 */
[----:B------:R-:W-:Y:S02]  /*21d0*/  HFMA2 R19, -RZ, RZ, 0, 0 ;  /* 0x00000000ff137431 */ /* 0x000fe400000001ff */
[----:B------:R-:W-:Y:S02]  /*21e0*/  IMAD.MOV.U32 R4, RZ, RZ, R2 ;  /* 0x000000ffff047224 */ /* 0x000fe400078e0002 */
[----:B------:R-:W-:-:S07]  /*21f0*/  IMAD.MOV.U32 R5, RZ, RZ, R3 ;  /* 0x000000ffff057224 */ /* 0x000fce00078e0003 */
.L_x_40:
        /* <DEDUP_REMOVED lines=12> */
[----:B------:R-:W-:Y:S02]  /*22c0*/  IMAD.MOV.U32 R2, RZ, RZ, R4 ;  /* 0x000000ffff027224 */ /* 0x000fe400078e0004 */
[----:B------:R-:W-:Y:S01]  /*22d0*/  IMAD.MOV.U32 R3, RZ, RZ, R5 ;  /* 0x000000ffff037224 */ /* 0x000fe200078e0005 */
[----:B------:R-:W-:Y:S06]  /*22e0*/  BRA `(.L_x_38) ;  /* 0x0000000000407947 */ /* 0x000fec0003800000 */
.L_x_39:
[----:B------:R-:W-:-:S13]  /*22f0*/  ISETP.NE.AND P1, PT, R10, 0x1, PT ;  /* 0x000000010a00780c */ /* 0x000fda0003f25270 */
[----:B------:R-:W-:Y:S05]  /*2300*/  @P1 BRA `(.L_x_38) ;  /* 0x0000000000381947 */ /* 0x000fea0003800000 */
[----:B------:R-:W-:-:S07]  /*2310*/  MOV R17, RZ ;  /* 0x000000ff00117202 */ /* 0x000fce0000000f00 */
.L_x_41:
        /* <DEDUP_REMOVED lines=13> */
.L_x_38:
[----:B------:R-:W-:Y:S05]  /*23f0*/  BSYNC B1 ;  /* 0x0000000000017941 */ /* 0x000fea0003800000 */
.L_x_37:
[----:B------:R-:W-:Y:S05]  /*2400*/  @P0 BRA `(.L_x_42) ;  /* 0xfffffffc00480947 */ /* 0x000fea000383ffff */
[----:B------:R-:W-:Y:S05]  /*2410*/  BSYNC B0 ;  /* 0x0000000000007941 */ /* 0x000fea0003800000 */
.L_x_36:
[----:B------:R-:W-:-:S13]  /*2420*/  ISETP.GT.U32.AND P0, PT, R9, 0x267, PT ;  /* 0x000002670900780c */ /* 0x000fda0003f04070 */
[----:B------:R-:W-:Y:S05]  /*2430*/  @P0 BRA `(.L_x_20) ;  /* 0x00000010008c0947 */ /* 0x000fea0003800000 */
[----:B------:R-:W2:Y:S04]  /*2440*/  LDG.E.64 R12, desc[UR36][R6.64+0x1800] ;  /* 0x00180024060c7981 */ /* 0x000ea8000c1e1b00 */
[----:B------:R-:W3:Y:S01]  /*2450*/  LDG.E.64 R14, desc[UR36][R6.64+0x1808] ;  /* 0x00180824060e7981 */ /* 0x000ee2000c1e1b00 */
[----:B------:R-:W1:Y:S01]  /*2460*/  LDCU.64 UR4, c[0x0][0x380] ;  /* 0x00007000ff0477ac */ /* 0x000e620008000a00 */
[----:B------:R-:W-:Y:S01]  /*2470*/  BSSY B0, `(.L_x_43) ;  /* 0x0000035000007945 */ /* 0x000fe20003800000 */
[----:B------:R-:W-:Y:S02]  /*2480*/  VIADD R11, R9, 0x180 ;  /* 0x00000180090b7836 */ /* 0x000fe40000000000 */
[----:B-1----:R-:W-:Y:S02]  /*2490*/  IMAD.U32 R2, RZ, RZ, UR4 ;  /* 0x00000004ff027e24 */ /* 0x002fe4000f8e00ff */
[----:B------:R-:W-:Y:S01]  /*24a0*/  IMAD.U32 R3, RZ, RZ, UR5 ;  /* 0x00000005ff037e24 */ /* 0x000fe2000f8e00ff */
[----:B--2---:R-:W-:Y:S08]  /*24b0*/  F2F.F32.F64 R4, R12 ;  /* 0x0000000c00047310 */ /* 0x004ff00000301000 */
[----:B---3--:R-:W1:Y:S02]  /*24c0*/  F2F.F32.F64 R5, R14 ;  /* 0x0000000e00057310 */ /* 0x008e640000301000 */
[----:B-1----:R1:W-:Y:S02]  /*24d0*/  STL.64 [R1], R4 ;  /* 0x0000000401007387 */ /* 0x0023e40000100a00 */
.L_x_49:
        /* <DEDUP_REMOVED lines=8> */
[----:B0-----:R-:W-:-:S05]  /*2560*/  LEA R8, R10, R1, 0x2 ;  /* 0x000000010a087211 */ /* 0x001fca00078e10ff */
[----:B------:R0:W5:Y:S01]  /*2570*/  LDL R21, [R8] ;  /* 0x0000000008157983 */ /* 0x0001620000100800 */
[----:B------:R-:W-:Y:S02]  /*2580*/  HFMA2 R19, -RZ, RZ, 0, 0 ;  /* 0x00000000ff137431 */ /* 0x000fe400000001ff */
[----:B------:R-:W-:Y:S02]  /*2590*/  IMAD.MOV.U32 R4, RZ, RZ, R2 ;  /* 0x000000ffff047224 */ /* 0x000fe400078e0002 */
[----:B------:R-:W-:-:S07]  /*25a0*/  IMAD.MOV.U32 R5, RZ, RZ, R3 ;  /* 0x000000ffff057224 */ /* 0x000fce00078e0003 */
.L_x_47:
        /* <DEDUP_REMOVED lines=15> */
.L_x_46:
[----:B------:R-:W-:-:S13]  /*26a0*/  ISETP.NE.AND P1, PT, R10, 0x1, PT ;  /* 0x000000010a00780c */ /* 0x000fda0003f25270 */
[----:B------:R-:W-:Y:S05]  /*26b0*/  @P1 BRA `(.L_x_45) ;  /* 0x0000000000381947 */ /* 0x000fea0003800000 */
[----:B------:R-:W-:-:S07]  /*26c0*/  IMAD.MOV.U32 R17, RZ, RZ, RZ ;  /* 0x000000ffff117224 */ /* 0x000fce00078e00ff */
.L_x_48:
        /* <DEDUP_REMOVED lines=13> */
.L_x_45:
[----:B------:R-:W-:Y:S05]  /*27a0*/  BSYNC B1 ;  /* 0x0000000000017941 */ /* 0x000fea0003800000 */
.L_x_44:
[----:B------:R-:W-:Y:S05]  /*27b0*/  @P0 BRA `(.L_x_49) ;  /* 0xfffffffc00480947 */ /* 0x000fea000383ffff */
[----:B------:R-:W-:Y:S05]  /*27c0*/  BSYNC B0 ;  /* 0x0000000000007941 */ /* 0x000fea0003800000 */
.L_x_43:
[----:B------:R-:W-:-:S13]  /*27d0*/  ISETP.GT.U32.AND P0, PT, R9, 0x1e7, PT ;  /* 0x000001e70900780c */ /* 0x000fda0003f04070 */
[----:B------:R-:W-:Y:S05]  /*27e0*/  @P0 BRA `(.L_x_20) ;  /* 0x0000000c00a00947 */ /* 0x000fea0003800000 */
[----:B------:R-:W2:Y:S04]  /*27f0*/  LDG.E.64 R12, desc[UR36][R6.64+0x2000] ;  /* 0x00200024060c7981 */ /* 0x000ea8000c1e1b00 */
[----:B------:R-:W3:Y:S01]  /*2800*/  LDG.E.64 R14, desc[UR36][R6.64+0x2008] ;  /* 0x00200824060e7981 */ /* 0x000ee2000c1e1b00 */
[----:B------:R-:W1:Y:S01]  /*2810*/  LDCU.64 UR4, c[0x0][0x380] ;  /* 0x00007000ff0477ac */ /* 0x000e620008000a00 */
[----:B------:R-:W-:Y:S01]  /*2820*/  BSSY B0, `(.L_x_50) ;  /* 0x0000035000007945 */ /* 0x000fe20003800000 */
[----:B------:R-:W-:Y:S01]  /*2830*/  IADD3 R11, PT, PT, R9, 0x200, RZ ;  /* 0x00000200090b7810 */ /* 0x000fe20007ffe0ff */
[----:B-1----:R-:W-:Y:S02]  /*2840*/  IMAD.U32 R2, RZ, RZ, UR4 ;  /* 0x00000004ff027e24 */ /* 0x002fe4000f8e00ff */
[----:B------:R-:W-:Y:S01]  /*2850*/  IMAD.U32 R3, RZ, RZ, UR5 ;  /* 0x00000005ff037e24 */ /* 0x000fe2000f8e00ff */
[----:B--2---:R-:W-:Y:S08]  /*2860*/  F2F.F32.F64 R4, R12 ;  /* 0x0000000c00047310 */ /* 0x004ff00000301000 */
[----:B---3--:R-:W1:Y:S02]  /*2870*/  F2F.F32.F64 R5, R14 ;  /* 0x0000000e00057310 */ /* 0x008e640000301000 */
[----:B-1----:R1:W-:Y:S02]  /*2880*/  STL.64 [R1], R4 ;  /* 0x0000000401007387 */ /* 0x0023e40000100a00 */
.L_x_56:
        /* <DEDUP_REMOVED lines=13> */
.L_x_54:
        /* <DEDUP_REMOVED lines=15> */
.L_x_53:
[----:B------:R-:W-:-:S13]  /*2a50*/  ISETP.NE.AND P1, PT, R10, 0x1, PT ;  /* 0x000000010a00780c */ /* 0x000fda0003f25270 */
[----:B------:R-:W-:Y:S05]  /*2a60*/  @P1 BRA `(.L_x_52) ;  /* 0x0000000000381947 */ /* 0x000fea0003800000 */
[----:B------:R-:W-:-:S07]  /*2a70*/  IMAD.MOV.U32 R17, RZ, RZ, RZ ;  /* 0x000000ffff117224 */ /* 0x000fce00078e00ff */
.L_x_55:
        /* <DEDUP_REMOVED lines=13> */
.L_x_52:
[----:B------:R-:W-:Y:S05]  /*2b50*/  BSYNC B1 ;  /* 0x0000000000017941 */ /* 0x000fea0003800000 */
.L_x_51:
[----:B------:R-:W-:Y:S05]  /*2b60*/  @P0 BRA `(.L_x_56) ;  /* 0xfffffffc00480947 */ /* 0x000fea000383ffff */
[----:B------:R-:W-:Y:S05]  /*2b70*/  BSYNC B0 ;  /* 0x0000000000007941 */ /* 0x000fea0003800000 */
.L_x_50:
        /* <DEDUP_REMOVED lines=12> */
.L_x_63:
        /* <DEDUP_REMOVED lines=13> */
.L_x_61:
        /* <DEDUP_REMOVED lines=15> */
.L_x_60:
[----:B------:R-:W-:-:S13]  /*2e00*/  ISETP.NE.AND P1, PT, R10, 0x1, PT ;  /* 0x000000010a00780c */ /* 0x000fda0003f25270 */
[----:B------:R-:W-:Y:S05]  /*2e10*/  @P1 BRA `(.L_x_59) ;  /* 0x0000000000381947 */ /* 0x000fea0003800000 */
[----:B------:R-:W-:-:S07]  /*2e20*/  IMAD.MOV.U32 R17, RZ, RZ, RZ ;  /* 0x000000ffff117224 */ /* 0x000fce00078e00ff */
.L_x_62:
        /* <DEDUP_REMOVED lines=13> */
.L_x_59:
[----:B------:R-:W-:Y:S05]  /*2f00*/  BSYNC B1 ;  /* 0x0000000000017941 */ /* 0x000fea0003800000 */
.L_x_58:
[----:B------:R-:W-:Y:S05]  /*2f10*/  @P0 BRA `(.L_x_63) ;  /* 0xfffffffc00480947 */ /* 0x000fea000383ffff */
[----:B------:R-:W-:Y:S05]  /*2f20*/  BSYNC B0 ;  /* 0x0000000000007941 */ /* 0x000fea0003800000 */
.L_x_57:
        /* <DEDUP_REMOVED lines=12> */
.L_x_70:
        /* <DEDUP_REMOVED lines=13> */
.L_x_68:
        /* <DEDUP_REMOVED lines=15> */
.L_x_67:
[----:B------:R-:W-:-:S13]  /*31b0*/  ISETP.NE.AND P1, PT, R10, 0x1, PT ;  /* 0x000000010a00780c */ /* 0x000fda0003f25270 */
[----:B------:R-:W-:Y:S05]  /*31c0*/  @P1 BRA `(.L_x_66) ;  /* 0x0000000000381947 */ /* 0x000fea0003800000 */
[----:B------:R-:W-:-:S07]  /*31d0*/  IMAD.MOV.U32 R17, RZ, RZ, RZ ;  /* 0x000000ffff117224 */ /* 0x000fce00078e00ff */
.L_x_69:
        /* <DEDUP_REMOVED lines=13> */
.L_x_66:
[----:B------:R-:W-:Y:S05]  /*32b0*/  BSYNC B1 ;  /* 0x0000000000017941 */ /* 0x000fea0003800000 */
.L_x_65:
[----:B------:R-:W-:Y:S05]  /*32c0*/  @P0 BRA `(.L_x_70) ;  /* 0xfffffffc00480947 */ /* 0x000fea000383ffff */
[----:B------:R-:W-:Y:S05]  /*32d0*/  BSYNC B0 ;  /* 0x0000000000007941 */ /* 0x000fea0003800000 */
.L_x_64:
[----:B------:R-:W-:-:S13]  /*32e0*/  ISETP.GT.U32.AND P0, PT, R9, 0x67, PT ;  /* 0x000000670900780c */ /* 0x000fda0003f04070 */
[----:B------:R-:W-:Y:S05]  /*32f0*/  @P0 BRA `(.L_x_20) ;  /* 0x0000000000dc0947 */ /* 0x000fea0003800000 */
[----:B------:R-:W2:Y:S04]  /*3300*/  LDG.E.64 R12, desc[UR36][R6.64+0x3800] ;  /* 0x00380024060c7981 */ /* 0x000ea8000c1e1b00 */
[----:B------:R-:W3:Y:S01]  /*3310*/  LDG.E.64 R14, desc[UR36][R6.64+0x3808] ;  /* 0x00380824060e7981 */ /* 0x000ee2000c1e1b00 */
[----:B------:R-:W1:Y:S01]  /*3320*/  LDCU.64 UR4, c[0x0][0x380] ;  /* 0x00007000ff0477ac */ /* 0x000e620008000a00 */
[----:B------:R-:W-:Y:S01]  /*3330*/  IADD3 R11, PT, PT, R9, 0x380, RZ ;  /* 0x00000380090b7810 */ /* 0x000fe20007ffe0ff */
[----:B-1----:R-:W-:Y:S02]  /*3340*/  IMAD.U32 R2, RZ, RZ, UR4 ;  /* 0x00000004ff027e24 */ /* 0x002fe4000f8e00ff */
[----:B------:R-:W-:Y:S01]  /*3350*/  IMAD.U32 R3, RZ, RZ, UR5 ;  /* 0x00000005ff037e24 */ /* 0x000fe2000f8e00ff */
[----:B--2---:R-:W-:Y:S08]  /*3360*/  F2F.F32.F64 R4, R12 ;  /* 0x0000000c00047310 */ /* 0x004ff00000301000 */
[----:B---3--:R-:W1:Y:S02]  /*3370*/  F2F.F32.F64 R5, R14 ;  /* 0x0000000e00057310 */ /* 0x008e640000301000 */
[----:B-1----:R1:W-:Y:S02]  /*3380*/  STL.64 [R1], R4 ;  /* 0x0000000401007387 */ /* 0x0023e40000100a00 */
.L_x_76:
[----:B0-----:R-:W2:Y:S01]  /*3390*/  LD.E R8, desc[UR36][R2.64] ;  /* 0x0000002402087980 */ /* 0x001ea2000c101900 */
[----:B-1----:R-:W2:Y:S02]  /*33a0*/  LDC.64 R4, c[0x4][0x20] ;  /* 0x01000800ff047b82 */ /* 0x002ea40000000a00 */
[----:B--2---:R-:W-:-:S05]  /*33b0*/  IMAD.WIDE R4, R8, 0x4, R4 ;  /* 0x0000000408047825 */ /* 0x004fca00078e0204 */
[----:B------:R-:W2:Y:S01]  /*33c0*/  LDG.E R10, desc[UR36][R4.64] ;  /* 0x00000024040a7981 */ /* 0x000ea2000c1e1900 */
[----:B------:R-:W-:Y:S01]  /*33d0*/  BSSY B0, `(.L_x_71) ;  /* 0x0000028000007945 */ /* 0x000fe20003800000 */
[----:B------:R-:W-:Y:S02]  /*33e0*/  PLOP3.LUT P0, PT, PT, PT, PT, 0x80, 0x8 ;  /* 0x000000000008781c */ /* 0x000fe40003f0f070 */
[----:B--2---:R-:W-:-:S13]  /*33f0*/  ISETP.GE.AND P1, PT, R10, 0x1, PT ;  /* 0x000000010a00780c */ /* 0x004fda0003f26270 */
[----:B------:R-:W-:Y:S05]  /*3400*/  @!P1 BRA `(.L_x_72) ;  /* 0x0000000000909947 */ /* 0x000fea0003800000 */
[----:B------:R-:W-:-:S05]  /*3410*/  LEA R6, R8, R1, 0x2 ;  /* 0x0000000108067211 */ /* 0x000fca00078e10ff */
[----:B------:R0:W5:Y:S01]  /*3420*/  LDL R19, [R6] ;  /* 0x0000000006137983 */ /* 0x0001620000100800 */
[----:B------:R-:W-:Y:S02]  /*3430*/  HFMA2 R17, -RZ, RZ, 0, 0 ;  /* 0x00000000ff117431 */ /* 0x000fe400000001ff */
[----:B------:R-:W-:Y:S02]  /*3440*/  IMAD.MOV.U32 R4, RZ, RZ, R2 ;  /* 0x000000ffff047224 */ /* 0x000fe400078e0002 */
[----:B------:R-:W-:-:S07]  /*3450*/  IMAD.MOV.U32 R5, RZ, RZ, R3 ;  /* 0x000000ffff057224 */ /* 0x000fce00078e0003 */
.L_x_74:
[----:B0-----:R-:W-:-:S05]  /*3460*/  IMAD.WIDE.U32 R6, R17, 0x8, R4 ;  /* 0x0000000811067825 */ /* 0x001fca00078e0004 */
[----:B------:R-:W2:Y:S04]  /*3470*/  LD.E.64 R2, desc[UR36][R6.64+0x18] ;  /* 0x0000182406027980 */ /* 0x000ea8000c101b00 */
[----:B--2---:R-:W2:Y:S04]  /*3480*/  LD.E.64 R14, desc[UR36][R2.64+0x8] ;  /* 0x00000824020e7980 */ /* 0x004ea8000c101b00 */
[----:B------:R-:W3:Y:S01]  /*3490*/  LD.E.64 R12, desc[UR36][R2.64+0x10] ;  /* 0x00001024020c7980 */ /* 0x000ee2000c101b00 */
[----:B--2---:R-:W0:Y:S08]  /*34a0*/  F2F.F32.F64 R14, R14 ;  /* 0x0000000e000e7310 */ /* 0x004e300000301000 */
[----:B---3--:R-:W1:Y:S01]  /*34b0*/  F2F.F32.F64 R12, R12 ;  /* 0x0000000c000c7310 */ /* 0x008e620000301000 */
[----:B0----5:R-:W-:-:S02]  /*34c0*/  FSETP.GE.AND P2, PT, R19, R14, PT ;  /* 0x0000000e1300720b */ /* 0x021fc40003f46000 */
[----:B-1----:R-:W-:-:S13]  /*34d0*/  FSETP.GTU.AND P1, PT, R19, R12, PT ;  /* 0x0000000c1300720b */ /* 0x002fda0003f2c000 */
[----:B------:R-:W-:Y:S05]  /*34e0*/  @!P1 BRA P2, `(.L_x_73) ;  /* 0x0000000000189947 */ /* 0x000fea0001000000 */
[----:B------:R-:W-:-:S05]  /*34f0*/  VIADD R17, R17, 0x1 ;  /* 0x0000000111117836 */ /* 0x000fca0000000000 */
[----:B------:R-:W-:-:S13]  /*3500*/  ISETP.GE.AND P1, PT, R17, R10, PT ;  /* 0x0000000a1100720c */ /* 0x000fda0003f26270 */
[----:B------:R-:W-:Y:S05]  /*3510*/  @!P1 BRA `(.L_x_74) ;  /* 0xfffffffc00d09947 */ /* 0x000fea000383ffff */
[----:B------:R-:W-:Y:S01]  /*3520*/  IMAD.MOV.U32 R2, RZ, RZ, R4 ;  /* 0x000000ffff027224 */ /* 0x000fe200078e0004 */
[----:B------:R-:W-:Y:S01]  /*3530*/  MOV R3, R5 ;  /* 0x0000000500037202 */ /* 0x000fe20000000f00 */
[----:B------:R-:W-:Y:S06]  /*3540*/  BRA `(.L_x_72) ;  /* 0x0000000000407947 */ /* 0x000fec0003800000 */
.L_x_73:
[----:B------:R-:W-:-:S13]  /*3550*/  ISETP.NE.AND P1, PT, R8, 0x1, PT ;  /* 0x000000010800780c */ /* 0x000fda0003f25270 */
[----:B------:R-:W-:Y:S05]  /*3560*/  @P1 BRA `(.L_x_72) ;  /* 0x0000000000381947 */ /* 0x000fea0003800000 */
[----:B------:R-:W-:-:S07]  /*3570*/  IMAD.MOV.U32 R15, RZ, RZ, RZ ;  /* 0x000000ffff0f7224 */ /* 0x000fce00078e00ff */
.L_x_75:
        /* <DEDUP_REMOVED lines=13> */
.L_x_72:
[----:B------:R-:W-:Y:S05]  /*3650*/  BSYNC B0 ;  /* 0x0000000000007941 */ /* 0x000fea0003800000 */
.L_x_71:
[----:B------:R-:W-:Y:S05]  /*3660*/  @P0 BRA `(.L_x_76) ;  /* 0xfffffffc00480947 */ /* 0x000fea000383ffff */
.L_x_20:
[----:B------:R-:W-:Y:S01]  /*3670*/  ISETP.NE.AND P0, PT, R0, RZ, PT ;  /* 0x000000ff0000720c */ /* 0x000fe20003f05270 */
[----:B------:R-:W-:Y:S05]  /*3680*/  WARPSYNC.ALL ;  /* 0x0000000000007948 */ /* 0x000fea0003800000 */
[----:B------:R-:W-:Y:S07]  /*3690*/  BAR.SYNC.DEFER_BLOCKING 0x0 ;  /* 0x0000000000007b1d */ /* 0x000fee0000010000 */
[----:B------:R-:W-:Y:S05]  /*36a0*/  @P0 BRA `(.L_x_77) ;  /* 0x0000001000480947 */ /* 0x000fea0003800000 */
[----:B----4-:R-:W0:Y:S08]  /*36b0*/  LDC.64 R10, c[0x4][0x10] ;  /* 0x01000400ff0a7b82 */ /* 0x010e300000000a00 */
[----:B------:R-:W1:Y:S08]  /*36c0*/  LDC R0, c[0x0][0x360] ;  /* 0x0000d800ff007b82 */ /* 0x000e700000000800 */
[----:B------:R-:W2:Y:S01]  /*36d0*/  LDC.64 R12, c[0x0][0x398] ;  /* 0x0000e600ff0c7b82 */ /* 0x000ea20000000a00 */
[----:B0-----:R-:W3:Y:S07]  /*36e0*/  LDG.E.64 R4, desc[UR36][R10.64+0x3e70] ;  /* 0x003e70240a047981 */ /* 0x001eee000c1e1b00 */
[----:B------:R-:W0:Y:S01]  /*36f0*/  LDC.64 R14, c[0x0][0x380] ;  /* 0x0000e000ff0e7b82 */ /* 0x000e220000000a00 */
[----:B------:R-:W3:Y:S01]  /*3700*/  LDG.E.64 R6, desc[UR36][R10.64+0x3e78] ;  /* 0x003e78240a067981 */ /* 0x000ee2000c1e1b00 */
[----:B------:R-:W-:-:S02]  /*3710*/  HFMA2 R2, -RZ, RZ, 0, 0 ;  /* 0x00000000ff027431 */ /* 0x000fc400000001ff */
[----:B-1----:R-:W-:-:S04]  /*3720*/  IMAD R3, R0, UR38, R9 ;  /* 0x0000002600037c24 */ /* 0x002fc8000f8e0209 */
[----:B------:R-:W-:-:S04]  /*3730*/  IMAD R3, R3, 0x12, RZ ;  /* 0x0000001203037824 */ /* 0x000fc800078e02ff */
[----:B--2---:R-:W-:-:S04]  /*3740*/  IMAD.WIDE.U32 R8, R3, 0x8, R12 ;  /* 0x0000000803087825 */ /* 0x004fc800078e000c */
[----:B------:R-:W-:Y:S01]  /*3750*/  VIADD R0, R3, 0x1 ;  /* 0x0000000103007836 */ /* 0x000fe20000000000 */
[----:B0-----:R0:W-:Y:S04]  /*3760*/  STG.E.64 desc[UR36][R8.64], R14 ;  /* 0x0000000e08007986 */ /* 0x0011e8000c101b24 */
[----:B---3--:R0:W-:Y:S02]  /*3770*/  STL.128 [R1], R4 ;  /* 0x0000000401007387 */ /* 0x0081e40000100c00 */
.L_x_92:
[----:B-1----:R-:W1:Y:S08]  /*3780*/  LDC.64 R10, c[0x0][0x398] ;  /* 0x0000e600ff0a7b82 */ /* 0x002e700000000a00 */
[----:B------:R-:W2:Y:S01]  /*3790*/  LDC.64 R12, c[0x4][0x20] ;  /* 0x01000800ff0c7b82 */ /* 0x000ea20000000a00 */
[----:B-1----:R-:W-:-:S05]  /*37a0*/  IMAD.WIDE R10, R0, 0x8, R10 ;  /* 0x00000008000a7825 */ /* 0x002fca00078e020a */
[----:B0-----:R-:W3:Y:S04]  /*37b0*/  LDG.E.64 R8, desc[UR36][R10.64+-0x8] ;  /* 0xfffff8240a087981 */ /* 0x001ee8000c1e1b00 */
[----:B---3--:R-:W2:Y:S02]  /*37c0*/  LD.E R20, desc[UR36][R8.64] ;  /* 0x0000002408147980 */ /* 0x008ea4000c101900 */
[----:B--2---:R-:W-:-:S05]  /*37d0*/  IMAD.WIDE R12, R20, 0x4, R12 ;  /* 0x00000004140c7825 */ /* 0x004fca00078e020c */
[----:B------:R-:W2:Y:S01]  /*37e0*/  LDG.E R21, desc[UR36][R12.64] ;  /* 0x000000240c157981 */ /* 0x000ea2000c1e1900 */
[----:B------:R-:W-:Y:S01]  /*37f0*/  VIADD R4, R0, 0xffffffff ;  /* 0xffffffff00047836 */ /* 0x000fe20000000000 */
[----:B------:R-:W-:Y:S01]  /*3800*/  BSSY.RECONVERGENT B0, `(.L_x_78) ;  /* 0x00000af000007945 */ /* 0x000fe20003800200 */
[----:B------:R-:W-:Y:S02]  /*3810*/  MOV R7, R0 ;  /* 0x0000000000077202 */ /* 0x000fe40000000f00 */
[----:B------:R-:W-:Y:S01]  /*3820*/  IMAD.MOV.U32 R0, RZ, RZ, R4 ;  /* 0x000000ffff007224 */ /* 0x000fe200078e0004 */
[----:B--2---:R-:W-:-:S13]  /*3830*/  ISETP.GE.AND P0, PT, R21, 0x1, PT ;  /* 0x000000011500780c */ /* 0x004fda0003f06270 */
[----:B------:R-:W-:Y:S05]  /*3840*/  @!P0 BRA `(.L_x_79) ;  /* 0x0000000800a88947 */ /* 0x000fea0003800000 */
[----:B------:R-:W-:-:S06]  /*3850*/  IMAD R4, R20, 0x8, R1 ;  /* 0x0000000814047824 */ /* 0x000fcc00078e0201 */
[----:B------:R-:W2:Y:S01]  /*3860*/  LDL.64 R4, [R4] ;  /* 0x0000000004047983 */ /* 0x000ea20000100a00 */
[----:B------:R-:W-:Y:S01]  /*3870*/  MOV R6, RZ ;  /* 0x000000ff00067202 */ /* 0x000fe20000000f00 */
[----:B--2---:R0:W1:Y:S06]  /*3880*/  F2F.F32.F64 R23, R4 ;  /* 0x0000000400177310 */ /* 0x00406c0000301000 */
.L_x_81:
[----:B0-----:R-:W-:-:S05]  /*3890*/  IMAD.WIDE.U32 R4, R6, 0x8, R8 ;  /* 0x0000000806047825 */ /* 0x001fca00078e0008 */
[----:B------:R-:W2:Y:S04]  /*38a0*/  LD.E.64 R14, desc[UR36][R4.64+0x18] ;  /* 0x00001824040e7980 */ /* 0x000ea8000c101b00 */
[----:B--2---:R-:W2:Y:S04]  /*38b0*/  LD.E.64 R16, desc[UR36][R14.64+0x10] ;  /* 0x000010240e107980 */ /* 0x004ea8000c101b00 */
[----:B------:R-:W3:Y:S01]  /*38c0*/  LD.E.64 R18, desc[UR36][R14.64+0x8] ;  /* 0x000008240e127980 */ /* 0x000ee2000c101b00 */
[----:B--2---:R-:W1:Y:S08]  /*38d0*/  F2F.F32.F64 R16, R16 ;  /* 0x0000001000107310 */ /* 0x004e700000301000 */
[----:B---3--:R-:W0:Y:S01]  /*38e0*/  F2F.F32.F64 R18, R18 ;  /* 0x0000001200127310 */ /* 0x008e220000301000 */
[----:B-1----:R-:W-:-:S04]  /*38f0*/  FSETP.GTU.AND P0, PT, R23, R16, PT ;  /* 0x000000101700720b */ /* 0x002fc80003f0c000 */
[----:B0-----:R-:W-:-:S13]  /*3900*/  FSETP.LTU.OR P0, PT, R23, R18, P0 ;  /* 0x000000121700720b */ /* 0x001fda0000709400 */
[----:B------:R-:W-:Y:S05]  /*3910*/  @!P0 BRA `(.L_x_80) ;  /* 0x0000000000108947 */ /* 0x000fea0003800000 */
[----:B------:R-:W-:-:S05]  /*3920*/  VIADD R6, R6, 0x1 ;  /* 0x0000000106067836 */ /* 0x000fca0000000000 */
[----:B------:R-:W-:-:S13]  /*3930*/  ISETP.GE.AND P0, PT, R6, R21, PT ;  /* 0x000000150600720c */ /* 0x000fda0003f06270 */
[----:B------:R-:W-:Y:S05]  /*3940*/  @!P0 BRA `(.L_x_81) ;  /* 0xfffffffc00d08947 */ /* 0x000fea000383ffff */
[----:B------:R-:W-:Y:S05]  /*3950*/  BRA `(.L_x_79) ;  /* 0x0000000800647947 */ /* 0x000fea0003800000 */
.L_x_80:
[----:B------:R-:W-:-:S13]  /*3960*/  ISETP.NE.AND P0, PT, R20, 0x1, PT ;  /* 0x000000011400780c */ /* 0x000fda0003f05270 */
[----:B------:R-:W-:Y:S05]  /*3970*/  @P0 BRA `(.L_x_82) ;  /* 0x0000000800200947 */ /* 0x000fea0003800000 */
[----:B------:R-:W0:Y:S01]  /*3980*/  LDC.64 R8, c[0x4][0x18] ;  /* 0x01000600ff087b82 */ /* 0x000e220000000a00 */
[----:B------:R-:W-:Y:S01]  /*3990*/  HFMA2 R12, -RZ, RZ, 0, 0 ;  /* 0x00000000ff0c7431 */ /* 0x000fe200000001ff */
[----:B------:R-:W-:Y:S01]  /*39a0*/  BSSY.RECONVERGENT B1, `(.L_x_83) ;  /* 0x0000024000017945 */ /* 0x000fe20003800200 */
[----:B------:R-:W-:-:S07]  /*39b0*/  IMAD.MOV.U32 R7, RZ, RZ, R2 ;  /* 0x000000ffff077224 */ /* 0x000fce00078e0002 */
.L_x_85:
[----:B------:R-:W2:Y:S02]  /*39c0*/  LD.E.64 R10, desc[UR36][R4.64+0x18] ;  /* 0x00001824040a7980 */ /* 0x000ea4000c101b00 */
[----:B--2---:R-:W-:-:S05]  /*39d0*/  IMAD.WIDE.U32 R10, R12, 0x4, R10 ;  /* 0x000000040c0a7825 */ /* 0x004fca00078e000a */
[----:B------:R-:W2:Y:S01]  /*39e0*/  LD.E R13, desc[UR36][R10.64+0x338] ;  /* 0x000338240a0d7980 */ /* 0x000ea2000c101900 */
[----:B------:R-:W-:Y:S01]  /*39f0*/  IMAD.MOV.U32 R2, RZ, RZ, R7 ;  /* 0x000000ffff027224 */ /* 0x000fe200078e0007 */
[----:B--2---:R-:W-:-:S13]  /*3a00*/  ISETP.NE.AND P0, PT, R13, -0x1, PT ;  /* 0xffffffff0d00780c */ /* 0x004fda0003f05270 */
[----:B------:R-:W-:Y:S05]  /*3a10*/  @!P0 BRA `(.L_x_84) ;  /* 0x0000000000708947 */ /* 0x000fea0003800000 */
[----:B0-----:R-:W-:-:S05]  /*3a20*/  IMAD.WIDE R10, R7, 0x4, R8 ;  /* 0x00000004070a7825 */ /* 0x001fca00078e0208 */
[----:B------:R1:W-:Y:S04]  /*3a30*/  STG.E desc[UR36][R10.64], R13 ;  /* 0x0000000d0a007986 */ /* 0x0003e8000c101924 */
[----:B------:R-:W2:Y:S02]  /*3a40*/  LD.E.64 R14, desc[UR36][R4.64+0x18] ;  /* 0x00001824040e7980 */ /* 0x000ea4000c101b00 */
[----:B--2---:R-:W-:-:S05]  /*3a50*/  IMAD.WIDE.U32 R14, R12, 0x4, R14 ;  /* 0x000000040c0e7825 */ /* 0x004fca00078e000e */
[----:B------:R-:W2:Y:S01]  /*3a60*/  LD.E R17, desc[UR36][R14.64+0x33c] ;  /* 0x00033c240e117980 */ /* 0x000ea2000c101900 */
[----:B------:R-:W-:Y:S01]  /*3a70*/  VIADD R2, R7, 0x1 ;  /* 0x0000000107027836 */ /* 0x000fe20000000000 */
[----:B--2---:R-:W-:-:S13]  /*3a80*/  ISETP.NE.AND P0, PT, R17, -0x1, PT ;  /* 0xffffffff1100780c */ /* 0x004fda0003f05270 */
[----:B-1----:R-:W-:Y:S05]  /*3a90*/  @!P0 BRA `(.L_x_84) ;  /* 0x0000000000508947 */ /* 0x002fea0003800000 */
[----:B------:R1:W-:Y:S04]  /*3aa0*/  STG.E desc[UR36][R10.64+0x4], R17 ;  /* 0x000004110a007986 */ /* 0x0003e8000c101924 */
[----:B------:R-:W2:Y:S02]  /*3ab0*/  LD.E.64 R14, desc[UR36][R4.64+0x18] ;  /* 0x00001824040e7980 */ /* 0x000ea4000c101b00 */
[----:B--2---:R-:W-:-:S05]  /*3ac0*/  IMAD.WIDE.U32 R14, R12, 0x4, R14 ;  /* 0x000000040c0e7825 */ /* 0x004fca00078e000e */
[----:B------:R-:W2:Y:S01]  /*3ad0*/  LD.E R13, desc[UR36][R14.64+0x340] ;  /* 0x000340240e0d7980 */ /* 0x000ea2000c101900 */
[----:B------:R-:W-:Y:S02]  /*3ae0*/  IADD3 R2, PT, PT, R7, 0x2, RZ ;  /* 0x0000000207027810 */ /* 0x000fe40007ffe0ff */
[----:B--2---:R-:W-:-:S13]  /*3af0*/  ISETP.NE.AND P0, PT, R13, -0x1, PT ;  /* 0xffffffff0d00780c */ /* 0x004fda0003f05270 */
[----:B-1----:R-:W-:Y:S05]  /*3b00*/  @!P0 BRA `(.L_x_84) ;  /* 0x0000000000348947 */ /* 0x002fea0003800000 */
[----:B------:R1:W-:Y:S04]  /*3b10*/  STG.E desc[UR36][R10.64+0x8], R13 ;  /* 0x0000080d0a007986 */ /* 0x0003e8000c101924 */
[----:B------:R-:W2:Y:S02]  /*3b20*/  LD.E.64 R14, desc[UR36][R4.64+0x18] ;  /* 0x00001824040e7980 */ /* 0x000ea4000c101b00 */
[----:B--2---:R-:W-:-:S06]  /*3b30*/  IMAD.WIDE.U32 R14, R12, 0x4, R14 ;  /* 0x000000040c0e7825 */ /* 0x004fcc00078e000e */
[----:B------:R-:W2:Y:S01]  /*3b40*/  LD.E R15, desc[UR36][R14.64+0x344] ;  /* 0x000344240e0f7980 */ /* 0x000ea2000c101900 */
[----:B------:R-:W-:Y:S01]  /*3b50*/  VIADD R2, R7, 0x3 ;  /* 0x0000000307027836 */ /* 0x000fe20000000000 */
[----:B--2---:R-:W-:-:S13]  /*3b60*/  ISETP.NE.AND P0, PT, R15, -0x1, PT ;  /* 0xffffffff0f00780c */ /* 0x004fda0003f05270 */
[----:B-1----:R-:W-:Y:S05]  /*3b70*/  @!P0 BRA `(.L_x_84) ;  /* 0x0000000000188947 */ /* 0x002fea0003800000 */
[----:B------:R1:W-:Y:S01]  /*3b80*/  STG.E desc[UR36][R10.64+0xc], R15 ;  /* 0x00000c0f0a007986 */ /* 0x0003e2000c101924 */
[----:B------:R-:W-:Y:S01]  /*3b90*/  VIADD R12, R12, 0x4 ;  /* 0x000000040c0c7836 */ /* 0x000fe20000000000 */
[----:B------:R-:W-:-:S04]  /*3ba0*/  IADD3 R2, PT, PT, R7, 0x4, RZ ;  /* 0x0000000407027810 */ /* 0x000fc80007ffe0ff */
[----:B------:R-:W-:Y:S01]  /*3bb0*/  ISETP.NE.AND P0, PT, R12, 0x64, PT ;  /* 0x000000640c00780c */ /* 0x000fe20003f05270 */
[----:B------:R-:W-:-:S12]  /*3bc0*/  IMAD.MOV.U32 R7, RZ, RZ, R2 ;  /* 0x000000ffff077224 */ /* 0x000fd800078e0002 */
[----:B-1----:R-:W-:Y:S05]  /*3bd0*/  @P0 BRA `(.L_x_85) ;  /* 0xfffffffc00780947 */ /* 0x002fea000383ffff */
.L_x_84:
[----:B------:R-:W-:Y:S05]  /*3be0*/  BSYNC.RECONVERGENT B1 ;  /* 0x0000000000017941 */ /* 0x000fea0003800200 */
.L_x_83:
[----:B------:R-:W-:Y:S01]  /*3bf0*/  ISETP.NE.AND P0, PT, R6, RZ, PT ;  /* 0x000000ff0600720c */ /* 0x000fe20003f05270 */
[----:B------:R-:W-:-:S12]  /*3c00*/  BSSY.RECONVERGENT B1, `(.L_x_86) ;  /* 0x0000027000017945 */ /* 0x000fd80003800200 */
[----:B------:R-:W-:Y:S05]  /*3c10*/  @!P0 BRA `(.L_x_87) ;  /* 0x0000000000948947 */ /* 0x000fea0003800000 */
[----:B0-----:R-:W0:Y:S01]  /*3c20*/  LDC.64 R8, c[0x4][0x18] ;  /* 0x01000600ff087b82 */ /* 0x001e220000000a00 */
[----:B------:R-:W-:Y:S01]  /*3c30*/  IMAD.MOV.U32 R7, RZ, RZ, R2 ;  /* 0x000000ffff077224 */ /* 0x000fe200078e0002 */
[----:B------:R-:W-:-:S07]  /*3c40*/  MOV R12, RZ ;  /* 0x000000ff000c7202 */ /* 0x000fce0000000f00 */
.L_x_88:
        /* <DEDUP_REMOVED lines=34> */
.L_x_87:
[----:B------:R-:W-:Y:S05]  /*3e70*/  BSYNC.RECONVERGENT B1 ;  /* 0x0000000000017941 */ /* 0x000fea0003800200 */
.L_x_86:
[----:B0-----:R-:W0:Y:S02]  /*3e80*/  LDC.64 R8, c[0x4][0x20] ;  /* 0x01000800ff087b82 */ /* 0x001e240000000a00 */
[----:B0-----:R-:W2:Y:S01]  /*3e90*/  LDG.E R8, desc[UR36][R8.64+0x4] ;  /* 0x0000042408087981 */ /* 0x001ea2000c1e1900 */
[----:B------:R-:W-:Y:S01]  /*3ea0*/  BSSY.RECONVERGENT B1, `(.L_x_89) ;  /* 0x0000034000017945 */ /* 0x000fe20003800200 */
[----:B--2---:R-:W-:-:S05]  /*3eb0*/  VIADD R7, R8, 0xffffffff ;  /* 0xffffffff08077836 */ /* 0x004fca0000000000 */
[----:B------:R-:W-:-:S13]  /*3ec0*/  ISETP.GE.AND P0, PT, R6, R7, PT ;  /* 0x000000070600720c */ /* 0x000fda0003f06270 */
[----:B------:R-:W-:Y:S05]  /*3ed0*/  @P0 BRA `(.L_x_90) ;  /* 0x0000000000c00947 */ /* 0x000fea0003800000 */
[----:B------:R-:W2:Y:S04]  /*3ee0*/  LD.E.64 R6, desc[UR36][R4.64+0x20] ;  /* 0x0000202404067980 */ /* 0x000ea8000c101b00 */
[----:B--2---:R-:W2:Y:S02]  /*3ef0*/  LD.E R6, desc[UR36][R6.64+0x338] ;  /* 0x0003382406067980 */ /* 0x004ea4000c101900 */
[----:B--2---:R-:W-:-:S13]  /*3f00*/  ISETP.NE.AND P0, PT, R6, -0x1, PT ;  /* 0xffffffff0600780c */ /* 0x004fda0003f05270 */
[----:B------:R-:W-:Y:S05]  /*3f10*/  @!P0 BRA `(.L_x_90) ;  /* 0x0000000000b08947 */ /* 0x000fea0003800000 */
[----:B------:R-:W0:Y:S01]  /*3f20*/  LDC.64 R8, c[0x4][0x18] ;  /* 0x01000600ff087b82 */ /* 0x000e220000000a00 */
[----:B------:R-:W-:Y:S01]  /*3f30*/  MOV R11, R2 ;  /* 0x00000002000b7202 */ /* 0x000fe20000000f00 */
[----:B------:R-:W-:Y:S01]  /*3f40*/  IMAD.MOV.U32 R17, RZ, RZ, R6 ;  /* 0x000000ffff117224 */ /* 0x000fe200078e0006 */
[----:B------:R-:W-:Y:S01]  /*3f50*/  CS2R R12, SRZ ;  /* 0x00000000000c7805 */ /* 0x000fe2000001ff00 */
[----:B------:R-:W-:-:S07]  /*3f60*/  IMAD.MOV.U32 R10, RZ, RZ, RZ ;  /* 0x000000ffff0a7224 */ /* 0x000fce00078e00ff */
.L_x_91:
[----:B0-----:R-:W-:-:S05]  /*3f70*/  IMAD.WIDE R6, R11, 0x4, R8 ;  /* 0x000000040b067825 */ /* 0x001fca00078e0208 */
[----:B------:R0:W-:Y:S04]  /*3f80*/  STG.E desc[UR36][R6.64], R17 ;  /* 0x0000001106007986 */ /* 0x0001e8000c101924 */
[----:B------:R-:W2:Y:S02]  /*3f90*/  LD.E.64 R14, desc[UR36][R4.64+0x20] ;  /* 0x00002024040e7980 */ /* 0x000ea4000c101b00 */
[----:B--2---:R-:W-:-:S04]  /*3fa0*/  IADD3 R14, P0, PT, R14, R12, RZ ;  /* 0x0000000c0e0e7210 */ /* 0x004fc80007f1e0ff */
[----:B------:R-:W-:-:S05]  /*3fb0*/  IADD3.X R15, PT, PT, R15, R13, RZ, P0, !PT ;  /* 0x0000000d0f0f7210 */ /* 0x000fca00007fe4ff */
[----:B------:R-:W2:Y:S01]  /*3fc0*/  LD.E R19, desc[UR36][R14.64+0x33c] ;  /* 0x00033c240e137980 */ /* 0x000ea2000c101900 */
[----:B------:R-:W-:Y:S01]  /*3fd0*/  VIADD R2, R11, 0x1 ;  /* 0x000000010b027836 */ /* 0x000fe20000000000 */
[----:B--2---:R-:W-:-:S13]  /*3fe0*/  ISETP.NE.AND P0, PT, R19, -0x1, PT ;  /* 0xffffffff1300780c */ /* 0x004fda0003f05270 */
[----:B0-----:R-:W-:Y:S05]  /*3ff0*/  @!P0 BRA `(.L_x_90) ;  /* 0x0000000000788947 */ /* 0x001fea0003800000 */
[----:B------:R0:W-:Y:S04]  /*4000*/  STG.E desc[UR36][R6.64+0x4], R19 ;  /* 0x0000041306007986 */ /* 0x0001e8000c101924 */
[----:B------:R-:W2:Y:S02]  /*4010*/  LD.E.64 R14, desc[UR36][R4.64+0x20] ;  /* 0x00002024040e7980 */ /* 0x000ea4000c101b00 */
[----:B--2---:R-:W-:-:S05]  /*4020*/  IADD3 R14, P0, PT, R14, R12, RZ ;  /* 0x0000000c0e0e7210 */ /* 0x004fca0007f1e0ff */
[----:B------:R-:W-:-:S05]  /*4030*/  IMAD.X R15, R15, 0x1, R13, P0 ;  /* 0x000000010f0f7824 */ /* 0x000fca00000e060d */
[----:B------:R-:W2:Y:S01]  /*4040*/  LD.E R17, desc[UR36][R14.64+0x340] ;  /* 0x000340240e117980 */ /* 0x000ea2000c101900 */
[----:B------:R-:W-:Y:S02]  /*4050*/  IADD3 R2, PT, PT, R11, 0x2, RZ ;  /* 0x000000020b027810 */ /* 0x000fe40007ffe0ff */
[----:B--2---:R-:W-:-:S13]  /*4060*/  ISETP.NE.AND P0, PT, R17, -0x1, PT ;  /* 0xffffffff1100780c */ /* 0x004fda0003f05270 */
[----:B0-----:R-:W-:Y:S05]  /*4070*/  @!P0 BRA `(.L_x_90) ;  /* 0x0000000000588947 */ /* 0x001fea0003800000 */
[----:B------:R0:W-:Y:S04]  /*4080*/  STG.E desc[UR36][R6.64+0x8], R17 ;  /* 0x0000081106007986 */ /* 0x0001e8000c101924 */
[----:B------:R-:W2:Y:S02]  /*4090*/  LD.E.64 R14, desc[UR36][R4.64+0x20] ;  /* 0x00002024040e7980 */ /* 0x000ea4000c101b00 */
[----:B--2---:R-:W-:-:S05]  /*40a0*/  IADD3 R12, P0, PT, R14, R12, RZ ;  /* 0x0000000c0e0c7210 */ /* 0x004fca0007f1e0ff */
[----:B------:R-:W-:-:S06]  /*40b0*/  IMAD.X R13, R15, 0x1, R13, P0 ;  /* 0x000000010f0d7824 */ /* 0x000fcc00000e060d */
[----:B------:R-:W2:Y:S01]  /*40c0*/  LD.E R13, desc[UR36][R12.64+0x344] ;  /* 0x000344240c0d7980 */ /* 0x000ea2000c101900 */
[----:B------:R-:W-:Y:S01]  /*40d0*/  VIADD R2, R11, 0x3 ;  /* 0x000000030b027836 */ /* 0x000fe20000000000 */
[----:B--2---:R-:W-:-:S13]  /*40e0*/  ISETP.NE.AND P0, PT, R13, -0x1, PT ;  /* 0xffffffff0d00780c */ /* 0x004fda0003f05270 */
[----:B0-----:R-:W-:Y:S05]  /*40f0*/  @!P0 BRA `(.L_x_90) ;  /* 0x0000000000388947 */ /* 0x001fea0003800000 */
[----:B------:R0:W-:Y:S01]  /*4100*/  STG.E desc[UR36][R6.64+0xc], R13 ;  /* 0x00000c0d06007986 */ /* 0x0001e2000c101924 */
[----:B------:R-:W-:Y:S01]  /*4110*/  IADD3 R10, PT, PT, R10, 0x4, RZ ;  /* 0x000000040a0a7810 */ /* 0x000fe20007ffe0ff */
[----:B------:R-:W-:-:S03]  /*4120*/  VIADD R11, R11, 0x4 ;  /* 0x000000040b0b7836 */ /* 0x000fc60000000000 */
[----:B------:R-:W-:Y:S01]  /*4130*/  ISETP.NE.AND P0, PT, R10, 0x64, PT ;  /* 0x000000640a00780c */ /* 0x000fe20003f05270 */
[----:B------:R-:W-:-:S12]  /*4140*/  IMAD.MOV.U32 R2, RZ, RZ, R11 ;  /* 0x000000ffff027224 */ /* 0x000fd800078e000b */
[----:B0-----:R-:W-:Y:S05]  /*4150*/  @!P0 BRA `(.L_x_90) ;  /* 0x0000000000208947 */ /* 0x001fea0003800000 */
[----:B------:R-:W2:Y:S01]  /*4160*/  LD.E.64 R6, desc[UR36][R4.64+0x20] ;  /* 0x0000202404067980 */ /* 0x000ea2000c101b00 */
[----:B------:R-:W-:-:S03]  /*4170*/  IMAD.WIDE.U32 R12, R10, 0x4, RZ ;  /* 0x000000040a0c7825 */ /* 0x000fc600078e00ff */
[----:B--2---:R-:W-:-:S04]  /*4180*/  IADD3 R6, P0, PT, R6, R12, RZ ;  /* 0x0000000c06067210 */ /* 0x004fc80007f1e0ff */
[----:B------:R-:W-:-:S05]  /*4190*/  IADD3.X R7, PT, PT, R7, R13, RZ, P0, !PT ;  /* 0x0000000d07077210 */ /* 0x000fca00007fe4ff */
[----:B------:R-:W2:Y:S01]  /*41a0*/  LD.E R17, desc[UR36][R6.64+0x338] ;  /* 0x0003382406117980 */ /* 0x000ea2000c101900 */
[----:B------:R-:W-:Y:S01]  /*41b0*/  IMAD.MOV.U32 R2, RZ, RZ, R11 ;  /* 0x000000ffff027224 */ /* 0x000fe200078e000b */
[----:B--2---:R-:W-:-:S13]  /*41c0*/  ISETP.NE.AND P0, PT, R17, -0x1, PT ;  /* 0xffffffff1100780c */ /* 0x004fda0003f05270 */
[----:B------:R-:W-:Y:S05]  /*41d0*/  @P0 BRA `(.L_x_91) ;  /* 0xfffffffc00640947 */ /* 0x000fea000383ffff */
.L_x_90:
[----:B------:R-:W-:Y:S05]  /*41e0*/  BSYNC.RECONVERGENT B1 ;  /* 0x0000000000017941 */ /* 0x000fea0003800200 */
.L_x_89:
[----:B------:R-:W-:Y:S05]  /*41f0*/  BRA `(.L_x_79) ;  /* 0x00000000003c7947 */ /* 0x000fea0003800000 */
.L_x_82:
[----:B------:R-:W-:Y:S01]  /*4200*/  ISETP.NE.AND P1, PT, R6, RZ, PT ;  /* 0x000000ff0600720c */ /* 0x000fe20003f25270 */
[----:B------:R0:W-:-:S12]  /*4210*/  STG.E.64 desc[UR36][R10.64+-0x8], R14 ;  /* 0xfffff80e0a007986 */ /* 0x0001d8000c101b24 */
[----:B------:R-:W2:Y:S04]  /*4220*/  @P1 LD.E.64 R8, desc[UR36][R4.64+0x10] ;  /* 0x0000102404081980 */ /* 0x000ea8000c101b00 */
[----:B--2---:R1:W-:Y:S04]  /*4230*/  @P1 STG.E.64 desc[UR36][R10.64], R8 ;  /* 0x000000080a001986 */ /* 0x0043e8000c101b24 */
[----:B------:R-:W2:Y:S02]  /*4240*/  LDG.E R12, desc[UR36][R12.64] ;  /* 0x000000240c0c7981 */ /* 0x000ea4000c1e1900 */
[----:B--2---:R-:W-:-:S05]  /*4250*/  VIADD R17, R12, 0xffffffff ;  /* 0xffffffff0c117836 */ /* 0x004fca0000000000 */
[----:B------:R-:W-:-:S13]  /*4260*/  ISETP.GE.AND P0, PT, R6, R17, PT ;  /* 0x000000110600720c */ /* 0x000fda0003f06270 */
[----:B------:R-:W2:Y:S01]  /*4270*/  @!P0 LD.E.64 R16, desc[UR36][R4.64+0x20] ;  /* 0x0000202404108980 */ /* 0x000ea2000c101b00 */
[----:B------:R-:W3:Y:S01]  /*4280*/  @!P0 LDC.64 R18, c[0x0][0x398] ;  /* 0x0000e600ff128b82 */ /* 0x000ee20000000a00 */
[----:B------:R-:W-:Y:S01]  /*4290*/  MOV R0, R7 ;  /* 0x0000000700007202 */ /* 0x000fe20000000f00 */
[----:B------:R-:W-:-:S04]  /*42a0*/  @P1 VIADD R0, R7, 0x1 ;  /* 0x0000000107001836 */ /* 0x000fc80000000000 */
[C---:B0-----:R-:W-:Y:S02]  /*42b0*/  @!P0 VIADD R14, R0.reuse, 0x1 ;  /* 0x00000001000e8836 */ /* 0x041fe40000000000 */
[----:B---3--:R-:W-:-:S03]  /*42c0*/  @!P0 IMAD.WIDE R6, R0, 0x8, R18 ;  /* 0x0000000800068825 */ /* 0x008fc600078e0212 */
[----:B------:R-:W-:Y:S02]  /*42d0*/  @!P0 MOV R0, R14 ;  /* 0x0000000e00008202 */ /* 0x000fe40000000f00 */
[----:B--2---:R1:W-:Y:S05]  /*42e0*/  @!P0 STG.E.64 desc[UR36][R6.64], R16 ;  /* 0x0000001006008986 */ /* 0x0043ea000c101b24 */
.L_x_79:
[----:B------:R-:W-:Y:S05]  /*42f0*/  BSYNC.RECONVERGENT B0 ;  /* 0x0000000000007941 */ /* 0x000fea0003800200 */
.L_x_78:
[----:B------:R-:W-:-:S13]  /*4300*/  ISETP.GT.AND P0, PT, R0, R3, PT ;  /* 0x000000030000720c */ /* 0x000fda0003f04270 */
[----:B------:R-:W-:Y:S05]  /*4310*/  @P0 BRA `(.L_x_92) ;  /* 0xfffffff400180947 */ /* 0x000fea000383ffff */
[----:B------:R-:W-:Y:S01]  /*4320*/  MOV R0, 0x0 ;  /* 0x0000000000007802 */ /* 0x000fe20000000f00 */
[----:B------:R-:W-:Y:S05]  /*4330*/  WARPSYNC.ALL ;  /* 0x0000000000007948 */ /* 0x000fea0003800000 */
[----:B------:R-:W-:Y:S01]  /*4340*/  BAR.SYNC.DEFER_BLOCKING 0x0 ;  /* 0x0000000000007b1d */ /* 0x000fe20000010000 */
[----:B------:R-:W-:Y:S02]  /*4350*/  IADD3 R22, P0, P1, R1, 0x10, R22 ;  /* 0x0000001001167810 */ /* 0x000fe4000791e016 */
[----:B-1----:R-:W-:Y:S02]  /*4360*/  CS2R R6, SRZ ;  /* 0x0000000000067805 */ /* 0x002fe4000001ff00 */
[----:B------:R-:W-:-:S03]  /*4370*/  IADD3.X R19, PT, PT, RZ, UR39, RZ, P0, P1 ;  /* 0x00000027ff137c10 */ /* 0x000fc600087e24ff */
[----:B------:R0:W1:Y:S01]  /*4380*/  LDC.64 R2, c[0x4][R0] ;  /* 0x0100000000027b82 */ /* 0x0000620000000a00 */
[----:B------:R-:W2:Y:S02]  /*4390*/  LDCU.64 UR4, c[0x4][0x30] ;  /* 0x01000600ff0477ac */ /* 0x000ea40008000a00 */
[----:B--2---:R-:W-:Y:S02]  /*43a0*/  IMAD.U32 R4, RZ, RZ, UR4 ;  /* 0x00000004ff047e24 */ /* 0x004fe4000f8e00ff */
[----:B0-----:R-:W-:-:S07]  /*43b0*/  IMAD.U32 R5, RZ, RZ, UR5 ;  /* 0x00000005ff057e24 */ /* 0x001fce000f8e00ff */
[----:B------:R-:W-:-:S07]  /*43c0*/  LEPC R20, `(.L_x_93) ;  /* 0x000000001014794e */ /* 0x000fce0000000000 */
[----:B-1----:R-:W-:Y:S05]  /*43d0*/  CALL.ABS.NOINC R2 ;  /* 0x0000000002007343 */ /* 0x002fea0003c00000 */
.L_x_93:
[----:B------:R-:W0:Y:S01]  /*43e0*/  LDCU.64 UR4, c[0x4][0x18] ;  /* 0x01000300ff0477ac */ /* 0x000e220008000a00 */
[----:B------:R-:W-:Y:S01]  /*43f0*/  HFMA2 R18, -RZ, RZ, 0, 0 ;  /* 0x00000000ff127431 */ /* 0x000fe200000001ff */
[----:B------:R-:W-:Y:S01]  /*4400*/  BSSY.RECONVERGENT B6, `(.L_x_94) ;  /* 0x0000035000067945 */ /* 0x000fe20003800200 */
[----:B0-----:R-:W-:-:S04]  /*4410*/  UIADD3 UR4, UP0, UPT, UR4, 0x8, URZ ;  /* 0x0000000804047890 */ /* 0x001fc8000ff1e0ff */
[----:B------:R-:W-:Y:S02]  /*4420*/  UIADD3.X UR5, UPT, UPT, URZ, UR5, URZ, UP0, !UPT ;  /* 0x00000005ff057290 */ /* 0x000fe400087fe4ff */
[----:B------:R-:W-:-:S04]  /*4430*/  IMAD.U32 R16, RZ, RZ, UR4 ;  /* 0x00000004ff107e24 */ /* 0x000fc8000f8e00ff */
[----:B------:R-:W-:-:S07]  /*4440*/  IMAD.U32 R17, RZ, RZ, UR5 ;  /* 0x00000005ff117e24 */ /* 0x000fce000f8e00ff */
.L_x_99:
[----:B------:R-:W2:Y:S01]  /*4450*/  LDG.E R0, desc[UR36][R16.64+-0x8] ;  /* 0xfffff82410007981 */ /* 0x000ea2000c1e1900 */
[----:B------:R-:W-:Y:S01]  /*4460*/  MOV R2, 0x0 ;  /* 0x0000000000027802 */ /* 0x000fe20000000f00 */
[----:B------:R-:W0:Y:S01]  /*4470*/  LDCU.64 UR4, c[0x4][0x38] ;  /* 0x01000700ff0477ac */ /* 0x000e220008000a00 */
[----:B------:R-:W-:Y:S01]  /*4480*/  IADD3 R18, PT, PT, R18, 0x4, RZ ;  /* 0x0000000412127810 */ /* 0x000fe20007ffe0ff */
[----:B------:R-:W-:Y:S01]  /*4490*/  IMAD.MOV.U32 R7, RZ, RZ, R19 ;  /* 0x000000ffff077224 */ /* 0x000fe200078e0013 */
[----:B------:R1:W3:Y:S01]  /*44a0*/  LDC.64 R8, c[0x4][R2] ;  /* 0x0100000002087b82 */ /* 0x0002e20000000a00 */
[----:B------:R-:W-:Y:S02]  /*44b0*/  MOV R6, R22 ;  /* 0x0000001600067202 */ /* 0x000fe40000000f00 */
[----:B------:R-:W-:-:S04]  /*44c0*/  ISETP.NE.AND P0, PT, R18, 0x64, PT ;  /* 0x000000641200780c */ /* 0x000fc80003f05270 */
[----:B------:R-:W-:Y:S01]  /*44d0*/  P2R R23, PR, RZ, 0x1 ;  /* 0x00000001ff177803 */ /* 0x000fe20000000000 */
[----:B0-----:R-:W-:Y:S02]  /*44e0*/  IMAD.U32 R4, RZ, RZ, UR4 ;  /* 0x00000004ff047e24 */ /* 0x001fe4000f8e00ff */
[----:B------:R-:W-:Y:S01]  /*44f0*/  IMAD.U32 R5, RZ, RZ, UR5 ;  /* 0x00000005ff057e24 */ /* 0x000fe2000f8e00ff */
[----:B--23--:R1:W-:Y:S06]  /*4500*/  STL [R1+0x10], R0 ;  /* 0x0000100001007387 */ /* 0x00c3ec0000100800 */
[----:B------:R-:W-:-:S07]  /*4510*/  LEPC R20, `(.L_x_95) ;  /* 0x000000001014794e */ /* 0x000fce0000000000 */
[----:B-1----:R-:W-:Y:S05]  /*4520*/  CALL.ABS.NOINC R8 ;  /* 0x0000000008007343 */ /* 0x002fea0003c00000 */
.L_x_95:
[----:B------:R-:W2:Y:S01]  /*4530*/  LDG.E R0, desc[UR36][R16.64+-0x4] ;  /* 0xfffffc2410007981 */ /* 0x000ea2000c1e1900 */
[----:B------:R0:W1:Y:S01]  /*4540*/  LDC.64 R8, c[0x4][R2] ;  /* 0x0100000002087b82 */ /* 0x0000620000000a00 */
[----:B------:R-:W3:Y:S01]  /*4550*/  LDCU.64 UR4, c[0x4][0x38] ;  /* 0x01000700ff0477ac */ /* 0x000ee20008000a00 */
[----:B------:R-:W-:Y:S02]  /*4560*/  IMAD.MOV.U32 R6, RZ, RZ, R22 ;  /* 0x000000ffff067224 */ /* 0x000fe400078e0016 */
[----:B------:R-:W-:Y:S02]  /*4570*/  IMAD.MOV.U32 R7, RZ, RZ, R19 ;  /* 0x000000ffff077224 */ /* 0x000fe400078e0013 */
[----:B---3--:R-:W-:Y:S01]  /*4580*/  IMAD.U32 R4, RZ, RZ, UR4 ;  /* 0x00000004ff047e24 */ /* 0x008fe2000f8e00ff */
[----:B------:R-:W-:Y:S01]  /*4590*/  MOV R5, UR5 ;  /* 0x0000000500057c02 */ /* 0x000fe20008000f00 */
[----:B-12---:R0:W-:Y:S06]  /*45a0*/  STL [R1+0x10], R0 ;  /* 0x0000100001007387 */ /* 0x0061ec0000100800 */
[----:B------:R-:W-:-:S07]  /*45b0*/  LEPC R20, `(.L_x_96) ;  /* 0x000000001014794e */ /* 0x000fce0000000000 */
[----:B0-----:R-:W-:Y:S05]  /*45c0*/  CALL.ABS.NOINC R8 ;  /* 0x0000000008007343 */ /* 0x001fea0003c00000 */
.L_x_96:
[----:B------:R-:W2:Y:S01]  /*45d0*/  LDG.E R0, desc[UR36][R16.64] ;  /* 0x0000002410007981 */ /* 0x000ea2000c1e1900 */
[----:B------:R0:W1:Y:S01]  /*45e0*/  LDC.64 R8, c[0x4][R2] ;  /* 0x0100000002087b82 */ /* 0x0000620000000a00 */
[----:B------:R-:W3:Y:S01]  /*45f0*/  LDCU.64 UR4, c[0x4][0x38] ;  /* 0x01000700ff0477ac */ /* 0x000ee20008000a00 */
[----:B------:R-:W-:Y:S01]  /*4600*/  IMAD.MOV.U32 R6, RZ, RZ, R22 ;  /* 0x000000ffff067224 */ /* 0x000fe200078e0016 */
[----:B------:R-:W-:Y:S02]  /*4610*/  MOV R7, R19 ;  /* 0x0000001300077202 */ /* 0x000fe40000000f00 */
[----:B---3--:R-:W-:Y:S01]  /*4620*/  MOV R4, UR4 ;  /* 0x0000000400047c02 */ /* 0x008fe20008000f00 */
[----:B------:R-:W-:Y:S01]  /*4630*/  IMAD.U32 R5, RZ, RZ, UR5 ;  /* 0x00000005ff057e24 */ /* 0x000fe2000f8e00ff */
[----:B-12---:R0:W-:Y:S06]  /*4640*/  STL [R1+0x10], R0 ;  /* 0x0000100001007387 */ /* 0x0061ec0000100800 */
[----:B------:R-:W-:-:S07]  /*4650*/  LEPC R20, `(.L_x_97) ;  /* 0x000000001014794e */ /* 0x000fce0000000000 */
[----:B0-----:R-:W-:Y:S05]  /*4660*/  CALL.ABS.NOINC R8 ;  /* 0x0000000008007343 */ /* 0x001fea0003c00000 */
.L_x_97:
[----:B------:R-:W2:Y:S01]  /*4670*/  LDG.E R0, desc[UR36][R16.64+0x4] ;  /* 0x0000042410007981 */ /* 0x000ea2000c1e1900 */
[----:B------:R0:W1:Y:S01]  /*4680*/  LDC.64 R8, c[0x4][R2] ;  /* 0x0100000002087b82 */ /* 0x0000620000000a00 */
[----:B------:R-:W3:Y:S01]  /*4690*/  LDCU.64 UR4, c[0x4][0x38] ;  /* 0x01000700ff0477ac */ /* 0x000ee20008000a00 */
[----:B------:R-:W-:Y:S01]  /*46a0*/  MOV R6, R22 ;  /* 0x0000001600067202 */ /* 0x000fe20000000f00 */
[----:B------:R-:W-:Y:S02]  /*46b0*/  IMAD.MOV.U32 R7, RZ, RZ, R19 ;  /* 0x000000ffff077224 */ /* 0x000fe400078e0013 */
[----:B---3--:R-:W-:Y:S02]  /*46c0*/  IMAD.U32 R4, RZ, RZ, UR4 ;  /* 0x00000004ff047e24 */ /* 0x008fe4000f8e00ff */
[----:B------:R-:W-:Y:S01]  /*46d0*/  IMAD.U32 R5, RZ, RZ, UR5 ;  /* 0x00000005ff057e24 */ /* 0x000fe2000f8e00ff */
[----:B-12---:R0:W-:Y:S06]  /*46e0*/  STL [R1+0x10], R0 ;  /* 0x0000100001007387 */ /* 0x0061ec0000100800 */
[----:B------:R-:W-:-:S07]  /*46f0*/  LEPC R20, `(.L_x_98) ;  /* 0x000000001014794e */ /* 0x000fce0000000000 */
[----:B0-----:R-:W-:Y:S05]  /*4700*/  CALL.ABS.NOINC R8 ;  /* 0x0000000008007343 */ /* 0x001fea0003c00000 */
.L_x_98:
[----:B------:R-:W-:Y:S02]  /*4710*/  ISETP.NE.AND P6, PT, R23, RZ, PT ;  /* 0x000000ff1700720c */ /* 0x000fe40003fc5270 */
[----:B------:R-:W-:-:S05]  /*4720*/  IADD3 R16, P0, PT, R16, 0x10, RZ ;  /* 0x0000001010107810 */ /* 0x000fca0007f1e0ff */
[----:B------:R-:W-:-:S06]  /*4730*/  IMAD.X R17, RZ, RZ, R17, P0 ;  /* 0x000000ffff117224 */ /* 0x000fcc00000e0611 */
[----:B------:R-:W-:Y:S05]  /*4740*/  @P6 BRA `(.L_x_99) ;  /* 0xfffffffc00406947 */ /* 0x000fea000383ffff */
[----:B------:R-:W-:Y:S05]  /*4750*/  BSYNC.RECONVERGENT B6 ;  /* 0x0000000000067941 */ /* 0x000fea0003800200 */
.L_x_94:
[----:B------:R-:W0:Y:S01]  /*4760*/  LDC.64 R2, c[0x4][R2] ;  /* 0x0100000002027b82 */ /* 0x000e220000000a00 */
[----:B------:R-:W1:Y:S01]  /*4770*/  LDCU.64 UR4, c[0x4][0x40] ;  /* 0x01000800ff0477ac */ /* 0x000e620008000a00 */
[----:B------:R-:W-:Y:S02]  /*4780*/  CS2R R6, SRZ ;  /* 0x0000000000067805 */ /* 0x000fe4000001ff00 */
[----:B-1----:R-:W-:Y:S01]  /*4790*/  MOV R4, UR4 ;  /* 0x0000000400047c02 */ /* 0x002fe20008000f00 */
[----:B------:R-:W-:-:S07]  /*47a0*/  IMAD.U32 R5, RZ, RZ, UR5 ;  /* 0x00000005ff057e24 */ /* 0x000fce000f8e00ff */
[----:B------:R-:W-:-:S07]  /*47b0*/  LEPC R20, `(.L_x_77) ;  /* 0x000000001014794e */ /* 0x000fce0000000000 */
[----:B0-----:R-:W-:Y:S05]  /*47c0*/  CALL.ABS.NOINC R2 ;  /* 0x0000000002007343 */ /* 0x001fea0003c00000 */
.L_x_77:
[----:B------:R-:W-:Y:S05]  /*47d0*/  WARPSYNC.ALL ;  /* 0x0000000000007948 */ /* 0x000fea0003800000 */
[----:B------:R-:W-:Y:S06]  /*47e0*/  BAR.SYNC.DEFER_BLOCKING 0x0 ;  /* 0x0000000000007b1d */ /* 0x000fec0000010000 */
[----:B------:R-:W-:Y:S05]  /*47f0*/  EXIT ;  /* 0x000000000000794d */ /* 0x000fea0003800000 */
.L_x_100:
[----:B------:R-:W-:-:S00]  /*4800*/  BRA `(.L_x_100) ;  /* 0xfffffffc00fc7947 */ /* 0x000fc0000383ffff */
[----:B------:R-:W-:-:S00]  /*4810*/  NOP ;  /* 0x0000000000007918 */ /* 0x000fc00000000000 */
        /* <DEDUP_REMOVED lines=14> */
.L_x_101:


//--------------------- .nv.global.init           --------------------------
	.section	.nv.global.init,"aw",@progbits
.nv.global.init:
	.type		$str$1,@object
	.size		$str$1,($str - $str$1)
$str$1:
        /*0000*/ 	.byte	0x25, 0x64, 0x20, 0x00
	.type		$str,@object
	.size		$str,($str$2 - $str)
$str:
        /*0004*/ 	.byte	0x53, 0x65, 0x61, 0x72, 0x63, 0x68, 0x69, 0x6e, 0x67, 0x20, 0x66, 0x6f, 0x72, 0x20, 0x70, 0x6f
        /*0014*/ 	.byte	0x69, 0x6e, 0x74, 0x20, 0x30, 0x3a, 0x20, 0x00
	.type		$str$2,@object
	.size		$str$2,(.L_7 - $str$2)
$str$2:
        /*001c*/ 	.byte	0x0a, 0x3d, 0x3d, 0x3d, 0x3d, 0x3d, 0x3d, 0x3d, 0x3d, 0x3d, 0x3d, 0x3d, 0x3d, 0x3d, 0x3d, 0x3d
        /*002c*/ 	.byte	0x3d, 0x3d, 0x3d, 0x3d, 0x3d, 0x3d, 0x3d, 0x0a, 0x00
.L_7:


//--------------------- .nv.shared.reserved.0     --------------------------
	.section	.nv.shared.reserved.0,"aw",@nobits
	.weak		__nv_reservedSMEM_offset_0_alias
	.size		__nv_reservedSMEM_offset_0_alias, 0, 64
	.other		__nv_reservedSMEM_offset_0_alias,@"STO_CUDA_RESERVED_SHARED STV_DEFAULT"
__nv_reservedSMEM_offset_0_alias:
	.zero		0
	.zero		64


//--------------------- .nv.global                --------------------------
	.section	.nv.global,"aw",@nobits
	.align	8
.nv.global:
	.type		d_minPoints,@object
	.size		d_minPoints,(d_dataset - d_minPoints)
d_minPoints:
	.zero		16
	.type		d_dataset,@object
	.size		d_dataset,(d_partition - d_dataset)
d_dataset:
	.zero		16000
	.type		d_partition,@object
	.size		d_partition,(d_indexTreeMetaData - d_partition)
d_partition:
	.zero		8
	.type		d_indexTreeMetaData,@object
	.size		d_indexTreeMetaData,(d_results - d_indexTreeMetaData)
d_indexTreeMetaData:
	.zero		24
	.type		d_results,@object
	.size		d_results,(.L_2 - d_results)
d_results:
	.zero		400
.L_2:


//--------------------- .nv.constant0._Z18INDEXING_STRUCTUREP14IndexStructurePS0_S1_S1_ --------------------------
	.section	.nv.constant0._Z18INDEXING_STRUCTUREP14IndexStructurePS0_S1_S1_,"a",@progbits
	.sectionflags	@""
	.align	4
.nv.constant0._Z18INDEXING_STRUCTUREP14IndexStructurePS0_S1_S1_:
	.zero		928


//--------------------- SYMBOLS --------------------------

	.type		.nv.reservedSmem.offset0,@object
	.size		.nv.reservedSmem.offset0,0x4
	.type		vprintf,@function
